//
// Generated by NVIDIA NVVM Compiler
//
// Compiler Build ID: CL-36424714
// Cuda compilation tools, release 13.0, V13.0.88
// Based on NVVM 20.0.0
//

.version 9.0
.target sm_100
.address_size 64

	// .globl	_Z17gpuMatrixMultiplyPKfS0_Pfi

.visible .entry _Z17gpuMatrixMultiplyPKfS0_Pfi(
	.param .u64 .ptr .align 1 _Z17gpuMatrixMultiplyPKfS0_Pfi_param_0,
	.param .u64 .ptr .align 1 _Z17gpuMatrixMultiplyPKfS0_Pfi_param_1,
	.param .u64 .ptr .align 1 _Z17gpuMatrixMultiplyPKfS0_Pfi_param_2,
	.param .u32 _Z17gpuMatrixMultiplyPKfS0_Pfi_param_3
)
{
	.reg .pred 	%p<10>;
	.reg .b32 	%r<40>;
	.reg .b32 	%f<67>;
	.reg .b64 	%rd<67>;

	ld.param.u64 	%rd14, [_Z17gpuMatrixMultiplyPKfS0_Pfi_param_0];
	ld.param.u64 	%rd15, [_Z17gpuMatrixMultiplyPKfS0_Pfi_param_1];
	ld.param.u32 	%r18, [_Z17gpuMatrixMultiplyPKfS0_Pfi_param_3];
	cvta.to.global.u64 	%rd1, %rd15;
	cvta.to.global.u64 	%rd2, %rd14;
	mov.u32 	%r19, %ctaid.y;
	mov.u32 	%r20, %ntid.y;
	mov.u32 	%r21, %tid.y;
	mad.lo.s32 	%r1, %r19, %r20, %r21;
	mov.u32 	%r22, %ctaid.x;
	mov.u32 	%r23, %ntid.x;
	mov.u32 	%r24, %tid.x;
	mad.lo.s32 	%r2, %r22, %r23, %r24;
	max.s32 	%r25, %r1, %r2;
	setp.ge.s32 	%p1, %r25, %r18;
	@%p1 bra 	$L__BB0_13;
	mul.lo.s32 	%r3, %r18, %r1;
	and.b32  	%r4, %r18, 7;
	setp.lt.u32 	%p2, %r18, 8;
	mov.f32 	%f66, 0f00000000;
	mov.b32 	%r38, 0;
	@%p2 bra 	$L__BB0_4;
	and.b32  	%r38, %r18, 2147483640;
	neg.s32 	%r36, %r38;
	mul.wide.s32 	%rd16, %r18, 4;
	add.s64 	%rd3, %rd1, %rd16;
	shl.b32 	%r7, %r18, 3;
	mul.wide.s32 	%rd17, %r18, 8;
	add.s64 	%rd4, %rd1, %rd17;
	mul.wide.s32 	%rd18, %r18, 12;
	add.s64 	%rd5, %rd1, %rd18;
	mul.wide.s32 	%rd19, %r18, 16;
	add.s64 	%rd6, %rd1, %rd19;
	mul.wide.s32 	%rd20, %r18, 20;
	add.s64 	%rd7, %rd1, %rd20;
	mul.wide.s32 	%rd21, %r18, 24;
	add.s64 	%rd8, %rd1, %rd21;
	mul.wide.s32 	%rd22, %r18, 28;
	add.s64 	%rd9, %rd1, %rd22;
	mul.wide.u32 	%rd23, %r3, 4;
	add.s64 	%rd24, %rd23, %rd2;
	add.s64 	%rd66, %rd24, 16;
	mov.f32 	%f66, 0f00000000;
	mov.u32 	%r35, %r2;
$L__BB0_3:
	.pragma "nounroll";
	mul.wide.s32 	%rd25, %r35, 4;
	add.s64 	%rd26, %rd3, %rd25;
	add.s64 	%rd27, %rd4, %rd25;
	add.s64 	%rd28, %rd5, %rd25;
	add.s64 	%rd29, %rd6, %rd25;
	add.s64 	%rd30, %rd7, %rd25;
	add.s64 	%rd31, %rd8, %rd25;
	add.s64 	%rd32, %rd9, %rd25;
	add.s64 	%rd33, %rd1, %rd25;
	ld.global.f32 	%f16, [%rd66+-16];
	ld.global.f32 	%f17, [%rd33];
	fma.rn.f32 	%f18, %f16, %f17, %f66;
	ld.global.f32 	%f19, [%rd66+-12];
	ld.global.f32 	%f20, [%rd26];
	fma.rn.f32 	%f21, %f19, %f20, %f18;
	ld.global.f32 	%f22, [%rd66+-8];
	ld.global.f32 	%f23, [%rd27];
	fma.rn.f32 	%f24, %f22, %f23, %f21;
	ld.global.f32 	%f25, [%rd66+-4];
	ld.global.f32 	%f26, [%rd28];
	fma.rn.f32 	%f27, %f25, %f26, %f24;
	ld.global.f32 	%f28, [%rd66];
	ld.global.f32 	%f29, [%rd29];
	fma.rn.f32 	%f30, %f28, %f29, %f27;
	ld.global.f32 	%f31, [%rd66+4];
	ld.global.f32 	%f32, [%rd30];
	fma.rn.f32 	%f33, %f31, %f32, %f30;
	ld.global.f32 	%f34, [%rd66+8];
	ld.global.f32 	%f35, [%rd31];
	fma.rn.f32 	%f36, %f34, %f35, %f33;
	ld.global.f32 	%f37, [%rd66+12];
	ld.global.f32 	%f38, [%rd32];
	fma.rn.f32 	%f66, %f37, %f38, %f36;
	add.s32 	%r36, %r36, 8;
	add.s32 	%r35, %r35, %r7;
	add.s64 	%rd66, %rd66, 32;
	setp.ne.s32 	%p3, %r36, 0;
	@%p3 bra 	$L__BB0_3;
$L__BB0_4:
	setp.eq.s32 	%p4, %r4, 0;
	@%p4 bra 	$L__BB0_12;
	and.b32  	%r13, %r18, 3;
	setp.lt.u32 	%p5, %r4, 4;
	@%p5 bra 	$L__BB0_7;
	add.s32 	%r27, %r38, %r3;
	mul.wide.u32 	%rd34, %r27, 4;
	add.s64 	%rd35, %rd2, %rd34;
	ld.global.f32 	%f40, [%rd35];
	mad.lo.s32 	%r28, %r38, %r18, %r2;
	mul.wide.s32 	%rd36, %r28, 4;
	add.s64 	%rd37, %rd1, %rd36;
	ld.global.f32 	%f41, [%rd37];
	fma.rn.f32 	%f42, %f40, %f41, %f66;
	cvt.u64.u32 	%rd38, %r3;
	cvt.u64.u32 	%rd39, %r38;
	add.s64 	%rd40, %rd39, %rd38;
	shl.b64 	%rd41, %rd40, 2;
	add.s64 	%rd42, %rd2, %rd41;
	ld.global.f32 	%f43, [%rd42+4];
	mul.wide.s32 	%rd43, %r18, 4;
	add.s64 	%rd44, %rd37, %rd43;
	ld.global.f32 	%f44, [%rd44];
	fma.rn.f32 	%f45, %f43, %f44, %f42;
	ld.global.f32 	%f46, [%rd42+8];
	add.s64 	%rd45, %rd44, %rd43;
	ld.global.f32 	%f47, [%rd45];
	fma.rn.f32 	%f48, %f46, %f47, %f45;
	ld.global.f32 	%f49, [%rd42+12];
	add.s64 	%rd46, %rd45, %rd43;
	ld.global.f32 	%f50, [%rd46];
	fma.rn.f32 	%f66, %f49, %f50, %f48;
	add.s32 	%r38, %r38, 4;
$L__BB0_7:
	setp.eq.s32 	%p6, %r13, 0;
	@%p6 bra 	$L__BB0_12;
	setp.eq.s32 	%p7, %r13, 1;
	@%p7 bra 	$L__BB0_10;
	add.s32 	%r29, %r38, %r3;
	mul.wide.u32 	%rd47, %r29, 4;
	add.s64 	%rd48, %rd2, %rd47;
	ld.global.f32 	%f52, [%rd48];
	mad.lo.s32 	%r30, %r38, %r18, %r2;
	mul.wide.s32 	%rd49, %r30, 4;
	add.s64 	%rd50, %rd1, %rd49;
	ld.global.f32 	%f53, [%rd50];
	fma.rn.f32 	%f54, %f52, %f53, %f66;
	cvt.u64.u32 	%rd51, %r3;
	cvt.u64.u32 	%rd52, %r38;
	add.s64 	%rd53, %rd52, %rd51;
	shl.b64 	%rd54, %rd53, 2;
	add.s64 	%rd55, %rd2, %rd54;
	ld.global.f32 	%f55, [%rd55+4];
	mul.wide.s32 	%rd56, %r18, 4;
	add.s64 	%rd57, %rd50, %rd56;
	ld.global.f32 	%f56, [%rd57];
	fma.rn.f32 	%f66, %f55, %f56, %f54;
	add.s32 	%r38, %r38, 2;
$L__BB0_10:
	and.b32  	%r31, %r18, 1;
	setp.eq.b32 	%p8, %r31, 1;
	not.pred 	%p9, %p8;
	@%p9 bra 	$L__BB0_12;
	add.s32 	%r32, %r38, %r3;
	mul.wide.u32 	%rd58, %r32, 4;
	add.s64 	%rd59, %rd2, %rd58;
	ld.global.f32 	%f57, [%rd59];
	mad.lo.s32 	%r33, %r38, %r18, %r2;
	mul.wide.s32 	%rd60, %r33, 4;
	add.s64 	%rd61, %rd1, %rd60;
	ld.global.f32 	%f58, [%rd61];
	fma.rn.f32 	%f66, %f57, %f58, %f66;
$L__BB0_12:
	ld.param.u64 	%rd65, [_Z17gpuMatrixMultiplyPKfS0_Pfi_param_2];
	add.s32 	%r34, %r3, %r2;
	cvta.to.global.u64 	%rd62, %rd65;
	mul.wide.s32 	%rd63, %r34, 4;
	add.s64 	%rd64, %rd62, %rd63;
	st.global.f32 	[%rd64], %f66;
$L__BB0_13:
	ret;

}
	// .globl	_Z29gpuMatrixMultiplySingleThreadPKfS0_Pfi
.visible .entry _Z29gpuMatrixMultiplySingleThreadPKfS0_Pfi(
	.param .u64 .ptr .align 1 _Z29gpuMatrixMultiplySingleThreadPKfS0_Pfi_param_0,
	.param .u64 .ptr .align 1 _Z29gpuMatrixMultiplySingleThreadPKfS0_Pfi_param_1,
	.param .u64 .ptr .align 1 _Z29gpuMatrixMultiplySingleThreadPKfS0_Pfi_param_2,
	.param .u32 _Z29gpuMatrixMultiplySingleThreadPKfS0_Pfi_param_3
)
{
	.reg .pred 	%p<12>;
	.reg .b32 	%r<82>;
	.reg .b32 	%f<67>;
	.reg .b64 	%rd<57>;

	ld.param.u64 	%rd5, [_Z29gpuMatrixMultiplySingleThreadPKfS0_Pfi_param_0];
	ld.param.u64 	%rd6, [_Z29gpuMatrixMultiplySingleThreadPKfS0_Pfi_param_1];
	ld.param.u64 	%rd4, [_Z29gpuMatrixMultiplySingleThreadPKfS0_Pfi_param_2];
	ld.param.u32 	%r50, [_Z29gpuMatrixMultiplySingleThreadPKfS0_Pfi_param_3];
	cvta.to.global.u64 	%rd1, %rd6;
	cvta.to.global.u64 	%rd2, %rd5;
	setp.lt.s32 	%p1, %r50, 1;
	@%p1 bra 	$L__BB1_16;
	add.s32 	%r1, %r50, -1;
	and.b32  	%r2, %r50, 7;
	and.b32  	%r3, %r50, 3;
	and.b32  	%r4, %r50, 2147483640;
	neg.s32 	%r5, %r4;
	shl.b32 	%r6, %r50, 3;
	shl.b32 	%r7, %r50, 1;
	mul.lo.s32 	%r8, %r50, 3;
	shl.b32 	%r9, %r50, 2;
	mul.lo.s32 	%r10, %r50, 5;
	mul.lo.s32 	%r11, %r50, 6;
	mul.lo.s32 	%r12, %r50, 7;
	cvta.to.global.u64 	%rd3, %rd4;
	mov.b32 	%r67, 0;
$L__BB1_2:
	mul.lo.s32 	%r14, %r67, %r50;
	mov.b32 	%r68, 0;
	cvt.u64.u32 	%rd44, %r14;
$L__BB1_3:
	setp.lt.u32 	%p2, %r1, 7;
	mov.f32 	%f66, 0f00000000;
	mov.b32 	%r80, 0;
	@%p2 bra 	$L__BB1_6;
	add.s32 	%r77, %r50, %r68;
	add.s32 	%r76, %r7, %r68;
	add.s32 	%r75, %r8, %r68;
	add.s32 	%r74, %r9, %r68;
	add.s32 	%r73, %r10, %r68;
	add.s32 	%r72, %r11, %r68;
	add.s32 	%r71, %r12, %r68;
	mov.f32 	%f66, 0f00000000;
	mov.u32 	%r69, %r14;
	mov.u32 	%r70, %r68;
	mov.u32 	%r78, %r5;
$L__BB1_5:
	.pragma "nounroll";
	mul.wide.u32 	%rd7, %r69, 4;
	add.s64 	%rd8, %rd2, %rd7;
	ld.global.f32 	%f16, [%rd8];
	mul.wide.u32 	%rd9, %r70, 4;
	add.s64 	%rd10, %rd1, %rd9;
	ld.global.f32 	%f17, [%rd10];
	fma.rn.f32 	%f18, %f16, %f17, %f66;
	ld.global.f32 	%f19, [%rd8+4];
	mul.wide.u32 	%rd11, %r77, 4;
	add.s64 	%rd12, %rd1, %rd11;
	ld.global.f32 	%f20, [%rd12];
	fma.rn.f32 	%f21, %f19, %f20, %f18;
	ld.global.f32 	%f22, [%rd8+8];
	mul.wide.u32 	%rd13, %r76, 4;
	add.s64 	%rd14, %rd1, %rd13;
	ld.global.f32 	%f23, [%rd14];
	fma.rn.f32 	%f24, %f22, %f23, %f21;
	ld.global.f32 	%f25, [%rd8+12];
	mul.wide.u32 	%rd15, %r75, 4;
	add.s64 	%rd16, %rd1, %rd15;
	ld.global.f32 	%f26, [%rd16];
	fma.rn.f32 	%f27, %f25, %f26, %f24;
	ld.global.f32 	%f28, [%rd8+16];
	mul.wide.u32 	%rd17, %r74, 4;
	add.s64 	%rd18, %rd1, %rd17;
	ld.global.f32 	%f29, [%rd18];
	fma.rn.f32 	%f30, %f28, %f29, %f27;
	ld.global.f32 	%f31, [%rd8+20];
	mul.wide.u32 	%rd19, %r73, 4;
	add.s64 	%rd20, %rd1, %rd19;
	ld.global.f32 	%f32, [%rd20];
	fma.rn.f32 	%f33, %f31, %f32, %f30;
	ld.global.f32 	%f34, [%rd8+24];
	mul.wide.u32 	%rd21, %r72, 4;
	add.s64 	%rd22, %rd1, %rd21;
	ld.global.f32 	%f35, [%rd22];
	fma.rn.f32 	%f36, %f34, %f35, %f33;
	ld.global.f32 	%f37, [%rd8+28];
	mul.wide.u32 	%rd23, %r71, 4;
	add.s64 	%rd24, %rd1, %rd23;
	ld.global.f32 	%f38, [%rd24];
	fma.rn.f32 	%f66, %f37, %f38, %f36;
	add.s32 	%r78, %r78, 8;
	add.s32 	%r77, %r77, %r6;
	add.s32 	%r76, %r76, %r6;
	add.s32 	%r75, %r75, %r6;
	add.s32 	%r74, %r74, %r6;
	add.s32 	%r73, %r73, %r6;
	add.s32 	%r72, %r72, %r6;
	add.s32 	%r71, %r71, %r6;
	add.s32 	%r70, %r70, %r6;
	add.s32 	%r69, %r69, 8;
	setp.ne.s32 	%p3, %r78, 0;
	mov.u32 	%r80, %r4;
	@%p3 bra 	$L__BB1_5;
$L__BB1_6:
	setp.eq.s32 	%p4, %r2, 0;
	@%p4 bra 	$L__BB1_14;
	add.s32 	%r54, %r2, -1;
	setp.lt.u32 	%p5, %r54, 3;
	@%p5 bra 	$L__BB1_9;
	add.s32 	%r55, %r80, %r14;
	mul.wide.u32 	%rd25, %r55, 4;
	add.s64 	%rd26, %rd2, %rd25;
	ld.global.f32 	%f40, [%rd26];
	mad.lo.s32 	%r56, %r80, %r50, %r68;
	mul.wide.u32 	%rd27, %r56, 4;
	add.s64 	%rd28, %rd1, %rd27;
	ld.global.f32 	%f41, [%rd28];
	fma.rn.f32 	%f42, %f40, %f41, %f66;
	cvt.u64.u32 	%rd30, %r80;
	add.s64 	%rd31, %rd30, %rd44;
	shl.b64 	%rd32, %rd31, 2;
	add.s64 	%rd33, %rd2, %rd32;
	ld.global.f32 	%f43, [%rd33+4];
	add.s32 	%r57, %r56, %r50;
	mul.wide.u32 	%rd34, %r57, 4;
	add.s64 	%rd35, %rd1, %rd34;
	ld.global.f32 	%f44, [%rd35];
	fma.rn.f32 	%f45, %f43, %f44, %f42;
	ld.global.f32 	%f46, [%rd33+8];
	add.s32 	%r58, %r57, %r50;
	mul.wide.u32 	%rd36, %r58, 4;
	add.s64 	%rd37, %rd1, %rd36;
	ld.global.f32 	%f47, [%rd37];
	fma.rn.f32 	%f48, %f46, %f47, %f45;
	ld.global.f32 	%f49, [%rd33+12];
	add.s32 	%r59, %r58, %r50;
	mul.wide.u32 	%rd38, %r59, 4;
	add.s64 	%rd39, %rd1, %rd38;
	ld.global.f32 	%f50, [%rd39];
	fma.rn.f32 	%f66, %f49, %f50, %f48;
	add.s32 	%r80, %r80, 4;
$L__BB1_9:
	setp.eq.s32 	%p6, %r3, 0;
	@%p6 bra 	$L__BB1_14;
	setp.eq.s32 	%p7, %r3, 1;
	@%p7 bra 	$L__BB1_12;
	add.s32 	%r60, %r80, %r14;
	mul.wide.u32 	%rd40, %r60, 4;
	add.s64 	%rd41, %rd2, %rd40;
	ld.global.f32 	%f52, [%rd41];
	mad.lo.s32 	%r61, %r80, %r50, %r68;
	mul.wide.u32 	%rd42, %r61, 4;
	add.s64 	%rd43, %rd1, %rd42;
	ld.global.f32 	%f53, [%rd43];
	fma.rn.f32 	%f54, %f52, %f53, %f66;
	cvt.u64.u32 	%rd45, %r80;
	add.s64 	%rd46, %rd45, %rd44;
	shl.b64 	%rd47, %rd46, 2;
	add.s64 	%rd48, %rd2, %rd47;
	ld.global.f32 	%f55, [%rd48+4];
	add.s32 	%r62, %r61, %r50;
	mul.wide.u32 	%rd49, %r62, 4;
	add.s64 	%rd50, %rd1, %rd49;
	ld.global.f32 	%f56, [%rd50];
	fma.rn.f32 	%f66, %f55, %f56, %f54;
	add.s32 	%r80, %r80, 2;
$L__BB1_12:
	and.b32  	%r63, %r50, 1;
	setp.eq.b32 	%p8, %r63, 1;
	not.pred 	%p9, %p8;
	@%p9 bra 	$L__BB1_14;
	add.s32 	%r64, %r80, %r14;
	mul.wide.u32 	%rd51, %r64, 4;
	add.s64 	%rd52, %rd2, %rd51;
	ld.global.f32 	%f57, [%rd52];
	mad.lo.s32 	%r65, %r80, %r50, %r68;
	mul.wide.u32 	%rd53, %r65, 4;
	add.s64 	%rd54, %rd1, %rd53;
	ld.global.f32 	%f58, [%rd54];
	fma.rn.f32 	%f66, %f57, %f58, %f66;
$L__BB1_14:
	add.s32 	%r66, %r68, %r14;
	mul.wide.u32 	%rd55, %r66, 4;
	add.s64 	%rd56, %rd3, %rd55;
	st.global.f32 	[%rd56], %f66;
	add.s32 	%r68, %r68, 1;
	setp.ne.s32 	%p10, %r68, %r50;
	@%p10 bra 	$L__BB1_3;
	add.s32 	%r67, %r67, 1;
	setp.ne.s32 	%p11, %r67, %r50;
	@%p11 bra 	$L__BB1_2;
$L__BB1_16:
	ret;

}


// ===== COMPILED SASS (sm_100) =====

	.target	sm_100

	.elftype	@"ET_EXEC"


//--------------------- .note.nv.tkinfo           --------------------------
	.section	.note.nv.tkinfo,"",@"SHT_NOTE"
	.sectionflags	@"SHF_NOTE_NV_TKINFO"
	.tkinfo
        /*0018*/ 	.word	0x00000002
        /*0030*/ 	.string	""
        /*0030*/ 	.string	"ptxas"
        /*0030*/ 	.string	"Cuda compilation tools, release 13.0, V13.0.88"
        /*0030*/ 	.string	"Build cuda_13.0.r13.0/compiler.36424714_0"
        /*0030*/ 	.string	"-arch sm_100 -m 64 "



//--------------------- .note.nv.cuinfo           --------------------------
	.section	.note.nv.cuinfo,"",@"SHT_NOTE"
	.sectionflags	@"SHF_NOTE_NV_CUINFO"
        /*0018*/ 	.short	0x0002
        /*001a*/ 	.short	0x0064
        /*001c*/ 	.short	0x0082
	.zero		2


//--------------------- .nv.info                  --------------------------
	.section	.nv.info,"",@"SHT_CUDA_INFO"
	.align	4


	//----- nvinfo : EIATTR_REGCOUNT
	.align		4
        /*0000*/ 	.byte	0x04, 0x2f
        /*0002*/ 	.short	(.L_1 - .L_0)
	.align		4
.L_0:
        /*0004*/ 	.word	index@(_Z17gpuMatrixMultiplyPKfS0_Pfi)
        /*0008*/ 	.word	0x0000001e


	//----- nvinfo : EIATTR_FRAME_SIZE
	.align		4
.L_1:
        /*000c*/ 	.byte	0x04, 0x11
        /*000e*/ 	.short	(.L_3 - .L_2)
	.align		4
.L_2:
        /*0010*/ 	.word	index@(_Z17gpuMatrixMultiplyPKfS0_Pfi)
        /*0014*/ 	.word	0x00000000


	//----- nvinfo : EIATTR_REGCOUNT
	.align		4
.L_3:
        /*0018*/ 	.byte	0x04, 0x2f
        /*001a*/ 	.short	(.L_5 - .L_4)
	.align		4
.L_4:
        /*001c*/ 	.word	index@(_Z29gpuMatrixMultiplySingleThreadPKfS0_Pfi)
        /*0020*/ 	.word	0x00000020


	//----- nvinfo : EIATTR_FRAME_SIZE
	.align		4
.L_5:
        /*0024*/ 	.byte	0x04, 0x11
        /*0026*/ 	.short	(.L_7 - .L_6)
	.align		4
.L_6:
        /*0028*/ 	.word	index@(_Z29gpuMatrixMultiplySingleThreadPKfS0_Pfi)
        /*002c*/ 	.word	0x00000000


	//----- nvinfo : EIATTR_MIN_STACK_SIZE
	.align		4
.L_7:
        /*0030*/ 	.byte	0x04, 0x12
        /*0032*/ 	.short	(.L_9 - .L_8)
	.align		4
.L_8:
        /*0034*/ 	.word	index@(_Z29gpuMatrixMultiplySingleThreadPKfS0_Pfi)
        /*0038*/ 	.word	0x00000000


	//----- nvinfo : EIATTR_MIN_STACK_SIZE
	.align		4
.L_9:
        /*003c*/ 	.byte	0x04, 0x12
        /*003e*/ 	.short	(.L_11 - .L_10)
	.align		4
.L_10:
        /*0040*/ 	.word	index@(_Z17gpuMatrixMultiplyPKfS0_Pfi)
        /*0044*/ 	.word	0x00000000
.L_11:


//--------------------- .nv.compat                --------------------------
	.section	.nv.compat,"",@"SHT_CUDA_COMPAT_INFO"
	.align	4
        /*0000*/ 	.byte	0x02, 0x09, 0x00, 0x00, 0x02, 0x02, 0x01, 0x00, 0x02, 0x05, 0x05, 0x00, 0x03, 0x07, 0x01, 0x01
        /*0010*/ 	.byte	0x02, 0x03, 0x00, 0x00, 0x02, 0x06, 0x01, 0x00, 0x04, 0x0b, 0x08, 0x00, 0x09, 0x00, 0x00, 0x00
        /*0020*/ 	.byte	0x00, 0x00, 0x00, 0x00


//--------------------- .nv.info._Z29gpuMatrixMultiplySingleThreadPKfS0_Pfi --------------------------
	.section	.nv.info._Z29gpuMatrixMultiplySingleThreadPKfS0_Pfi,"",@"SHT_CUDA_INFO"
	.sectionflags	@""
	.align	4


	//----- nvinfo : EIATTR_CUDA_API_VERSION
	.align		4
        /*0000*/ 	.byte	0x04, 0x37
        /*0002*/ 	.short	(.L_13 - .L_12)
.L_12:
        /*0004*/ 	.word	0x00000082


	//----- nvinfo : EIATTR_KPARAM_INFO
	.align		4
.L_13:
        /*0008*/ 	.byte	0x04, 0x17
        /*000a*/ 	.short	(.L_15 - .L_14)
.L_14:
        /*000c*/ 	.word	0x00000000
        /*0010*/ 	.short	0x0003
        /*0012*/ 	.short	0x0018
        /*0014*/ 	.byte	0x00, 0xf0, 0x11, 0x00


	//----- nvinfo : EIATTR_KPARAM_INFO
	.align		4
.L_15:
        /*0018*/ 	.byte	0x04, 0x17
        /*001a*/ 	.short	(.L_17 - .L_16)
.L_16:
        /*001c*/ 	.word	0x00000000
        /*0020*/ 	.short	0x0002
        /*0022*/ 	.short	0x0010
        /*0024*/ 	.byte	0x00, 0xf5, 0x21, 0x00


	//----- nvinfo : EIATTR_KPARAM_INFO
	.align		4
.L_17:
        /*0028*/ 	.byte	0x04, 0x17
        /*002a*/ 	.short	(.L_19 - .L_18)
.L_18:
        /*002c*/ 	.word	0x00000000
        /*0030*/ 	.short	0x0001
        /*0032*/ 	.short	0x0008
        /*0034*/ 	.byte	0x00, 0xf5, 0x21, 0x00


	//----- nvinfo : EIATTR_KPARAM_INFO
	.align		4
.L_19:
        /*0038*/ 	.byte	0x04, 0x17
        /*003a*/ 	.short	(.L_21 - .L_20)
.L_20:
        /*003c*/ 	.word	0x00000000
        /*0040*/ 	.short	0x0000
        /*0042*/ 	.short	0x0000
        /*0044*/ 	.byte	0x00, 0xf5, 0x21, 0x00


	//----- nvinfo : EIATTR_SPARSE_MMA_MASK
	.align		4
.L_21:
        /*0048*/ 	.byte	0x03, 0x50
        /*004a*/ 	.short	0x0000


	//----- nvinfo : EIATTR_MAXREG_COUNT
	.align		4
        /*004c*/ 	.byte	0x03, 0x1b
        /*004e*/ 	.short	0x00ff


	//----- nvinfo : EIATTR_MERCURY_ISA_VERSION
	.align		4
        /*0050*/ 	.byte	0x03, 0x5f
        /*0052*/ 	.short	0x0101


	//----- nvinfo : EIATTR_VRC_CTA_INIT_COUNT
	.align		4
        /*0054*/ 	.byte	0x02, 0x4a
	.zero		1
	.zero		1


	//----- nvinfo : EIATTR_EXIT_INSTR_OFFSETS
	.align		4
        /*0058*/ 	.byte	0x04, 0x1c
        /*005a*/ 	.short	(.L_23 - .L_22)


	//   ....[0]....
.L_22:
        /*005c*/ 	.word	0x00000030


	//   ....[1]....
        /*0060*/ 	.word	0x00000a30


	//----- nvinfo : EIATTR_CBANK_PARAM_SIZE
	.align		4
.L_23:
        /*0064*/ 	.byte	0x03, 0x19
        /*0066*/ 	.short	0x001c


	//----- nvinfo : EIATTR_PARAM_CBANK
	.align		4
        /*0068*/ 	.byte	0x04, 0x0a
        /*006a*/ 	.short	(.L_25 - .L_24)
	.align		4
.L_24:
        /*006c*/ 	.word	index@(.nv.constant0._Z29gpuMatrixMultiplySingleThreadPKfS0_Pfi)
        /*0070*/ 	.short	0x0380
        /*0072*/ 	.short	0x001c


	//----- nvinfo : EIATTR_SW_WAR
	.align		4
.L_25:
        /*0074*/ 	.byte	0x04, 0x36
        /*0076*/ 	.short	(.L_27 - .L_26)
.L_26:
        /*0078*/ 	.word	0x00000008
.L_27:


//--------------------- .nv.info._Z17gpuMatrixMultiplyPKfS0_Pfi --------------------------
	.section	.nv.info._Z17gpuMatrixMultiplyPKfS0_Pfi,"",@"SHT_CUDA_INFO"
	.sectionflags	@""
	.align	4


	//----- nvinfo : EIATTR_CUDA_API_VERSION
	.align		4
        /*0000*/ 	.byte	0x04, 0x37
        /*0002*/ 	.short	(.L_29 - .L_28)
.L_28:
        /*0004*/ 	.word	0x00000082


	//----- nvinfo : EIATTR_KPARAM_INFO
	.align		4
.L_29:
        /*0008*/ 	.byte	0x04, 0x17
        /*000a*/ 	.short	(.L_31 - .L_30)
.L_30:
        /*000c*/ 	.word	0x00000000
        /*0010*/ 	.short	0x0003
        /*0012*/ 	.short	0x0018
        /*0014*/ 	.byte	0x00, 0xf0, 0x11, 0x00


	//----- nvinfo : EIATTR_KPARAM_INFO
	.align		4
.L_31:
        /*0018*/ 	.byte	0x04, 0x17
        /*001a*/ 	.short	(.L_33 - .L_32)
.L_32:
        /*001c*/ 	.word	0x00000000
        /*0020*/ 	.short	0x0002
        /*0022*/ 	.short	0x0010
        /*0024*/ 	.byte	0x00, 0xf5, 0x21, 0x00


	//----- nvinfo : EIATTR_KPARAM_INFO
	.align		4
.L_33:
        /*0028*/ 	.byte	0x04, 0x17
        /*002a*/ 	.short	(.L_35 - .L_34)
.L_34:
        /*002c*/ 	.word	0x00000000
        /*0030*/ 	.short	0x0001
        /*0032*/ 	.short	0x0008
        /*0034*/ 	.byte	0x00, 0xf5, 0x21, 0x00


	//----- nvinfo : EIATTR_KPARAM_INFO
	.align		4
.L_35:
        /*0038*/ 	.byte	0x04, 0x17
        /*003a*/ 	.short	(.L_37 - .L_36)
.L_36:
        /*003c*/ 	.word	0x00000000
        /*0040*/ 	.short	0x0000
        /*0042*/ 	.short	0x0000
        /*0044*/ 	.byte	0x00, 0xf5, 0x21, 0x00


	//----- nvinfo : EIATTR_SPARSE_MMA_MASK
	.align		4
.L_37:
        /*0048*/ 	.byte	0x03, 0x50
        /*004a*/ 	.short	0x0000


	//----- nvinfo : EIATTR_MAXREG_COUNT
	.align		4
        /*004c*/ 	.byte	0x03, 0x1b
        /*004e*/ 	.short	0x00ff


	//----- nvinfo : EIATTR_MERCURY_ISA_VERSION
	.align		4
        /*0050*/ 	.byte	0x03, 0x5f
        /*0052*/ 	.short	0x0101


	//----- nvinfo : EIATTR_VRC_CTA_INIT_COUNT
	.align		4
        /*0054*/ 	.byte	0x02, 0x4a
	.zero		1
	.zero		1


	//----- nvinfo : EIATTR_EXIT_INSTR_OFFSETS
	.align		4
        /*0058*/ 	.byte	0x04, 0x1c
        /*005a*/ 	.short	(.L_39 - .L_38)


	//   ....[0]....
.L_38:
        /*005c*/ 	.word	0x000000c0


	//   ....[1]....
        /*0060*/ 	.word	0x00000a90


	//----- nvinfo : EIATTR_CBANK_PARAM_SIZE
	.align		4
.L_39:
        /*0064*/ 	.byte	0x03, 0x19
        /*0066*/ 	.short	0x001c


	//----- nvinfo : EIATTR_PARAM_CBANK
	.align		4
        /*0068*/ 	.byte	0x04, 0x0a
        /*006a*/ 	.short	(.L_41 - .L_40)
	.align		4
.L_40:
        /*006c*/ 	.word	index@(.nv.constant0._Z17gpuMatrixMultiplyPKfS0_Pfi)
        /*0070*/ 	.short	0x0380
        /*0072*/ 	.short	0x001c


	//----- nvinfo : EIATTR_SW_WAR
	.align		4
.L_41:
        /*0074*/ 	.byte	0x04, 0x36
        /*0076*/ 	.short	(.L_43 - .L_42)
.L_42:
        /*0078*/ 	.word	0x00000008
.L_43:


//--------------------- .nv.callgraph             --------------------------
	.section	.nv.callgraph,"",@"SHT_CUDA_CALLGRAPH"
	.align	4
	.sectionentsize	8
	.align		4
        /*0000*/ 	.word	0x00000000
	.align		4
        /*0004*/ 	.word	0xffffffff
	.align		4
        /*0008*/ 	.word	0x00000000
	.align		4
        /*000c*/ 	.word	0xfffffffe
	.align		4
        /*0010*/ 	.word	0x00000000
	.align		4
        /*0014*/ 	.word	0xfffffffd
	.align		4
        /*0018*/ 	.word	0x00000000
	.align		4
        /*001c*/ 	.word	0xfffffffc


//--------------------- .text._Z29gpuMatrixMultiplySingleThreadPKfS0_Pfi --------------------------
	.section	.text._Z29gpuMatrixMultiplySingleThreadPKfS0_Pfi,"ax",@progbits
	.align	128
        .global         _Z29gpuMatrixMultiplySingleThreadPKfS0_Pfi
        .type           _Z29gpuMatrixMultiplySingleThreadPKfS0_Pfi,@function
        .size           _Z29gpuMatrixMultiplySingleThreadPKfS0_Pfi,(.L_x_13 - _Z29gpuMatrixMultiplySingleThreadPKfS0_Pfi)
        .other          _Z29gpuMatrixMultiplySingleThreadPKfS0_Pfi,@"STO_CUDA_ENTRY STV_DEFAULT"
_Z29gpuMatrixMultiplySingleThreadPKfS0_Pfi:
.text._Z29gpuMatrixMultiplySingleThreadPKfS0_Pfi:
[----:B------:R-:W-:Y:S08]  /*0000*/  LDC R1, c[0x0][0x37c] ;  /* 0x0000df00ff017b82 */ /* 0x000ff00000000800 */
[----:B------:R-:W0:Y:S02]  /*0010*/  LDC R3, c[0x0][0x398] ;  /* 0x0000e600ff037b82 */ /* 0x000e240000000800 */
[----:B0-----:R-:W-:-:S13]  /*0020*/  ISETP.GE.AND P0, PT, R3, 0x1, PT ;  /* 0x000000010300780c */ /* 0x001fda0003f06270 */
[----:B------:R-:W-:Y:S05]  /*0030*/  @!P0 EXIT ;  /* 0x000000000000894d */ /* 0x000fea0003800000 */
[C---:B------:R-:W-:Y:S01]  /*0040*/  IADD3 R0, PT, PT, R3.reuse, -0x1, RZ ;  /* 0xffffffff03007810 */ /* 0x040fe20007ffe0ff */
[----:B------:R-:W0:Y:S01]  /*0050*/  LDCU.64 UR6, c[0x0][0x358] ;  /* 0x00006b00ff0677ac */ /* 0x000e220008000a00 */
[C---:B------:R-:W-:Y:S02]  /*0060*/  LOP3.LUT R2, R3.reuse, 0x7, RZ, 0xc0, !PT ;  /* 0x0000000703027812 */ /* 0x040fe400078ec0ff */
[----:B------:R-:W-:Y:S01]  /*0070*/  ISETP.GE.U32.AND P0, PT, R0, 0x7, PT ;  /* 0x000000070000780c */ /* 0x000fe20003f06070 */
[----:B------:R-:W-:Y:S01]  /*0080*/  UMOV UR4, URZ ;  /* 0x000000ff00047c82 */ /* 0x000fe20008000000 */
[C---:B------:R-:W-:Y:S02]  /*0090*/  LOP3.LUT R0, R3.reuse, 0x7ffffff8, RZ, 0xc0, !PT ;  /* 0x7ffffff803007812 */ /* 0x040fe400078ec0ff */
[----:B------:R-:W-:Y:S02]  /*00a0*/  LOP3.LUT R3, R3, 0x3, RZ, 0xc0, !PT ;  /* 0x0000000303037812 */ /* 0x000fe400078ec0ff */
[----:B------:R-:W-:-:S07]  /*00b0*/  IADD3 R4, PT, PT, -R0, RZ, RZ ;  /* 0x000000ff00047210 */ /* 0x000fce0007ffe1ff */
.L_x_6:
[----:B-1----:R-:W1:Y:S01]  /*00c0*/  LDCU UR8, c[0x0][0x398] ;  /* 0x00007300ff0877ac */ /* 0x002e620008000800 */
[----:B------:R-:W-:Y:S01]  /*00d0*/  HFMA2 R5, -RZ, RZ, 0, 0 ;  /* 0x00000000ff057431 */ /* 0x000fe200000001ff */
[----:B-1----:R-:W-:Y:S02]  /*00e0*/  UIMAD UR5, UR4, UR8, URZ ;  /* 0x00000008040572a4 */ /* 0x002fe4000f8e02ff */
[----:B------:R-:W-:-:S04]  /*00f0*/  UIADD3 UR4, UPT, UPT, UR4, 0x1, URZ ;  /* 0x0000000104047890 */ /* 0x000fc8000fffe0ff */
[----:B------:R-:W-:-:S11]  /*0100*/  UISETP.NE.AND UP0, UPT, UR4, UR8, UPT ;  /* 0x000000080400728c */ /* 0x000fd6000bf05270 */
.L_x_5:
[----:B-1----:R-:W-:Y:S01]  /*0110*/  MOV R16, RZ ;  /* 0x000000ff00107202 */ /* 0x002fe20000000f00 */
[----:B------:R-:W-:Y:S01]  /*0120*/  IMAD.MOV.U32 R14, RZ, RZ, RZ ;  /* 0x000000ffff0e7224 */ /* 0x000fe200078e00ff */
[----:B------:R-:W-:Y:S06]  /*0130*/  @!P0 BRA `(.L_x_0) ;  /* 0x0000000000f08947 */ /* 0x000fec0003800000 */
[----:B------:R-:W1:Y:S01]  /*0140*/  LDC R8, c[0x0][0x398] ;  /* 0x0000e600ff087b82 */ /* 0x000e620000000800 */
[----:B------:R-:W-:Y:S01]  /*0150*/  MOV R16, RZ ;  /* 0x000000ff00107202 */ /* 0x000fe20000000f00 */
[----:B------:R-:W-:Y:S01]  /*0160*/  IMAD.MOV.U32 R10, RZ, RZ, R4 ;  /* 0x000000ffff0a7224 */ /* 0x000fe200078e0004 */
[----:B------:R-:W-:Y:S02]  /*0170*/  MOV R9, UR5 ;  /* 0x0000000500097c02 */ /* 0x000fe40008000f00 */
[-C--:B------:R-:W-:Y:S02]  /*0180*/  MOV R7, R5.reuse ;  /* 0x0000000500077202 */ /* 0x080fe40000000f00 */
[----:B-1----:R-:W-:Y:S01]  /*0190*/  IADD3 R11, PT, PT, R5, R8, RZ ;  /* 0x00000008050b7210 */ /* 0x002fe20007ffe0ff */
[C-C-:B------:R-:W-:Y:S01]  /*01a0*/  IMAD R25, R8.reuse, 0x3, R5.reuse ;  /* 0x0000000308197824 */ /* 0x140fe200078e0205 */
[CC--:B------:R-:W-:Y:S01]  /*01b0*/  LEA R6, R8.reuse, R5.reuse, 0x1 ;  /* 0x0000000508067211 */ /* 0x0c0fe200078e08ff */
[C-C-:B------:R-:W-:Y:S01]  /*01c0*/  IMAD R29, R8.reuse, 0x5, R5.reuse ;  /* 0x00000005081d7824 */ /* 0x140fe200078e0205 */
[C---:B------:R-:W-:Y:S01]  /*01d0*/  LEA R27, R8.reuse, R5, 0x2 ;  /* 0x00000005081b7211 */ /* 0x040fe200078e10ff */
[----:B------:R-:W-:-:S02]  /*01e0*/  IMAD R24, R8, 0x6, R5 ;  /* 0x0000000608187824 */ /* 0x000fc400078e0205 */
[----:B------:R-:W-:-:S07]  /*01f0*/  IMAD R26, R8, 0x7, R5 ;  /* 0x00000007081a7824 */ /* 0x000fce00078e0205 */
.L_x_1:
[----:B------:R-:W1:Y:S08]  /*0200*/  LDC.64 R14, c[0x0][0x388] ;  /* 0x0000e200ff0e7b82 */ /* 0x000e700000000a00 */
[----:B------:R-:W2:Y:S01]  /*0210*/  LDC.64 R12, c[0x0][0x380] ;  /* 0x0000e000ff0c7b82 */ /* 0x000ea20000000a00 */
[----:B-1----:R-:W-:-:S06]  /*0220*/  IMAD.WIDE.U32 R18, R7, 0x4, R14 ;  /* 0x0000000407127825 */ /* 0x002fcc00078e000e */
[----:B0-----:R-:W3:Y:S01]  /*0230*/  LDG.E R18, desc[UR6][R18.64] ;  /* 0x0000000612127981 */ /* 0x001ee2000c1e1900 */
[----:B--2---:R-:W-:-:S05]  /*0240*/  IMAD.WIDE.U32 R12, R9, 0x4, R12 ;  /* 0x00000004090c7825 */ /* 0x004fca00078e000c */
[----:B------:R-:W3:Y:S01]  /*0250*/  LDG.E R17, desc[UR6][R12.64] ;  /* 0x000000060c117981 */ /* 0x000ee2000c1e1900 */
[----:B------:R-:W-:-:S03]  /*0260*/  IMAD.WIDE.U32 R22, R11, 0x4, R14 ;  /* 0x000000040b167825 */ /* 0x000fc600078e000e */
[----:B------:R-:W2:Y:S01]  /*0270*/  LDG.E R19, desc[UR6][R12.64+0x8] ;  /* 0x000008060c137981 */ /* 0x000ea2000c1e1900 */
[----:B------:R-:W-:-:S03]  /*0280*/  IMAD.WIDE.U32 R20, R6, 0x4, R14 ;  /* 0x0000000406147825 */ /* 0x000fc600078e000e */
[----:B------:R-:W4:Y:S04]  /*0290*/  LDG.E R22, desc[UR6][R22.64] ;  /* 0x0000000616167981 */ /* 0x000f28000c1e1900 */
[----:B------:R-:W2:Y:S04]  /*02a0*/  LDG.E R20, desc[UR6][R20.64] ;  /* 0x0000000614147981 */ /* 0x000ea8000c1e1900 */
[----:B------:R-:W5:Y:S01]  /*02b0*/  LDG.E R23, desc[UR6][R12.64+0x10] ;  /* 0x000010060c177981 */ /* 0x000f62000c1e1900 */
[----:B---3--:R-:W-:-:S03]  /*02c0*/  FFMA R17, R17, R18, R16 ;  /* 0x0000001211117223 */ /* 0x008fc60000000010 */
[----:B------:R-:W4:Y:S02]  /*02d0*/  LDG.E R16, desc[UR6][R12.64+0x4] ;  /* 0x000004060c107981 */ /* 0x000f24000c1e1900 */
[----:B----4-:R-:W-:Y:S01]  /*02e0*/  FFMA R28, R16, R22, R17 ;  /* 0x00000016101c7223 */ /* 0x010fe20000000011 */
[----:B------:R-:W-:-:S04]  /*02f0*/  IMAD.WIDE.U32 R16, R25, 0x4, R14 ;  /* 0x0000000419107825 */ /* 0x000fc800078e000e */
[----:B--2---:R-:W-:Y:S01]  /*0300*/  FFMA R28, R19, R20, R28 ;  /* 0x00000014131c7223 */ /* 0x004fe2000000001c */
[--C-:B------:R-:W-:Y:S01]  /*0310*/  IMAD.WIDE.U32 R18, R27, 0x4, R14.reuse ;  /* 0x000000041b127825 */ /* 0x100fe200078e000e */
[----:B------:R-:W2:Y:S05]  /*0320*/  LDG.E R16, desc[UR6][R16.64] ;  /* 0x0000000610107981 */ /* 0x000eaa000c1e1900 */
[----:B------:R-:W5:Y:S04]  /*0330*/  LDG.E R18, desc[UR6][R18.64] ;  /* 0x0000000612127981 */ /* 0x000f68000c1e1900 */
[----:B------:R-:W2:Y:S01]  /*0340*/  LDG.E R17, desc[UR6][R12.64+0xc] ;  /* 0x00000c060c117981 */ /* 0x000ea2000c1e1900 */
[----:B------:R-:W-:-:S03]  /*0350*/  IMAD.WIDE.U32 R20, R29, 0x4, R14 ;  /* 0x000000041d147825 */ /* 0x000fc600078e000e */
[----:B------:R-:W3:Y:S04]  /*0360*/  LDG.E R19, desc[UR6][R12.64+0x1c] ;  /* 0x00001c060c137981 */ /* 0x000ee8000c1e1900 */
[----:B------:R-:W4:Y:S01]  /*0370*/  LDG.E R20, desc[UR6][R20.64] ;  /* 0x0000000614147981 */ /* 0x000f22000c1e1900 */
[----:B--2---:R-:W-:-:S03]  /*0380*/  FFMA R28, R17, R16, R28 ;  /* 0x00000010111c7223 */ /* 0x004fc6000000001c */
[----:B------:R-:W4:Y:S01]  /*0390*/  LDG.E R17, desc[UR6][R12.64+0x14] ;  /* 0x000014060c117981 */ /* 0x000f22000c1e1900 */
[----:B-----5:R-:W-:Y:S01]  /*03a0*/  FFMA R28, R23, R18, R28 ;  /* 0x00000012171c7223 */ /* 0x020fe2000000001c */
[--C-:B------:R-:W-:Y:S02]  /*03b0*/  IMAD.WIDE.U32 R22, R24, 0x4, R14.reuse ;  /* 0x0000000418167825 */ /* 0x100fe400078e000e */
[----:B------:R-:W2:Y:S02]  /*03c0*/  LDG.E R16, desc[UR6][R12.64+0x18] ;  /* 0x000018060c107981 */ /* 0x000ea4000c1e1900 */
[----:B------:R-:W-:Y:S02]  /*03d0*/  IMAD.WIDE.U32 R14, R26, 0x4, R14 ;  /* 0x000000041a0e7825 */ /* 0x000fe400078e000e */
[----:B------:R-:W2:Y:S04]  /*03e0*/  LDG.E R22, desc[UR6][R22.64] ;  /* 0x0000000616167981 */ /* 0x000ea8000c1e1900 */
[----:B------:R-:W3:Y:S01]  /*03f0*/  LDG.E R14, desc[UR6][R14.64] ;  /* 0x000000060e0e7981 */ /* 0x000ee2000c1e1900 */
[----:B------:R-:W-:-:S05]  /*0400*/  VIADD R10, R10, 0x8 ;  /* 0x000000080a0a7836 */ /* 0x000fca0000000000 */
[----:B------:R-:W-:Y:S01]  /*0410*/  ISETP.NE.AND P1, PT, R10, RZ, PT ;  /* 0x000000ff0a00720c */ /* 0x000fe20003f25270 */
[C---:B------:R-:W-:Y:S01]  /*0420*/  IMAD R29, R8.reuse, 0x8, R29 ;  /* 0x00000008081d7824 */ /* 0x040fe200078e021d */
[C---:B------:R-:W-:Y:S02]  /*0430*/  LEA R11, R8.reuse, R11, 0x3 ;  /* 0x0000000b080b7211 */ /* 0x040fe400078e18ff */
[C---:B------:R-:W-:Y:S02]  /*0440*/  LEA R6, R8.reuse, R6, 0x3 ;  /* 0x0000000608067211 */ /* 0x040fe400078e18ff */
[C---:B------:R-:W-:Y:S02]  /*0450*/  LEA R25, R8.reuse, R25, 0x3 ;  /* 0x0000001908197211 */ /* 0x040fe400078e18ff */
[C---:B------:R-:W-:Y:S02]  /*0460*/  LEA R27, R8.reuse, R27, 0x3 ;  /* 0x0000001b081b7211 */ /* 0x040fe400078e18ff */
[----:B------:R-:W-:-:S02]  /*0470*/  LEA R24, R8, R24, 0x3 ;  /* 0x0000001808187211 */ /* 0x000fc400078e18ff */
[C---:B------:R-:W-:Y:S02]  /*0480*/  LEA R26, R8.reuse, R26, 0x3 ;  /* 0x0000001a081a7211 */ /* 0x040fe400078e18ff */
[----:B------:R-:W-:Y:S02]  /*0490*/  LEA R7, R8, R7, 0x3 ;  /* 0x0000000708077211 */ /* 0x000fe400078e18ff */
[----:B------:R-:W-:Y:S01]  /*04a0*/  IADD3 R9, PT, PT, R9, 0x8, RZ ;  /* 0x0000000809097810 */ /* 0x000fe20007ffe0ff */
[----:B----4-:R-:W-:-:S04]  /*04b0*/  FFMA R17, R17, R20, R28 ;  /* 0x0000001411117223 */ /* 0x010fc8000000001c */
[----:B--2---:R-:W-:-:S04]  /*04c0*/  FFMA R16, R16, R22, R17 ;  /* 0x0000001610107223 */ /* 0x004fc80000000011 */
[----:B---3--:R-:W-:Y:S01]  /*04d0*/  FFMA R16, R19, R14, R16 ;  /* 0x0000000e13107223 */ /* 0x008fe20000000010 */
[----:B------:R-:W-:Y:S06]  /*04e0*/  @P1 BRA `(.L_x_1) ;  /* 0xfffffffc00441947 */ /* 0x000fec000383ffff */
[----:B------:R-:W-:-:S07]  /*04f0*/  IMAD.MOV.U32 R14, RZ, RZ, R0 ;  /* 0x000000ffff0e7224 */ /* 0x000fce00078e0000 */
.L_x_0:
[----:B------:R-:W-:-:S13]  /*0500*/  ISETP.NE.AND P1, PT, R2, RZ, PT ;  /* 0x000000ff0200720c */ /* 0x000fda0003f25270 */
[----:B------:R-:W-:Y:S05]  /*0510*/  @!P1 BRA `(.L_x_2) ;  /* 0x0000000400209947 */ /* 0x000fea0003800000 */
[----:B------:R-:W-:Y:S02]  /*0520*/  IADD3 R6, PT, PT, R2, -0x1, RZ ;  /* 0xffffffff02067810 */ /* 0x000fe40007ffe0ff */
[----:B------:R-:W-:Y:S02]  /*0530*/  ISETP.NE.AND P1, PT, R3, RZ, PT ;  /* 0x000000ff0300720c */ /* 0x000fe40003f25270 */
[----:B------:R-:W-:-:S13]  /*0540*/  ISETP.GE.U32.AND P2, PT, R6, 0x3, PT ;  /* 0x000000030600780c */ /* 0x000fda0003f46070 */
[----:B------:R-:W-:Y:S05]  /*0550*/  @!P2 BRA `(.L_x_3) ;  /* 0x00000000007ca947 */ /* 0x000fea0003800000 */
[----:B------:R-:W1:Y:S01]  /*0560*/  LDC R15, c[0x0][0x398] ;  /* 0x0000e600ff0f7b82 */ /* 0x000e620000000800 */
[C---:B------:R-:W-:Y:S02]  /*0570*/  IADD3 R11, PT, PT, R14.reuse, UR5, RZ ;  /* 0x000000050e0b7c10 */ /* 0x040fe4000fffe0ff */
[----:B------:R-:W-:-:S04]  /*0580*/  IADD3 R20, P2, PT, R14, UR5, RZ ;  /* 0x000000050e147c10 */ /* 0x000fc8000ff5e0ff */
[----:B------:R-:W-:Y:S01]  /*0590*/  IADD3.X R21, PT, PT, RZ, RZ, RZ, P2, !PT ;  /* 0x000000ffff157210 */ /* 0x000fe200017fe4ff */
[----:B------:R-:W2:Y:S08]  /*05a0*/  LDC.64 R18, c[0x0][0x380] ;  /* 0x0000e000ff127b82 */ /* 0x000eb00000000a00 */
[----:B------:R-:W3:Y:S08]  /*05b0*/  LDC.64 R8, c[0x0][0x388] ;  /* 0x0000e200ff087b82 */ /* 0x000ef00000000a00 */
[----:B------:R-:W4:Y:S01]  /*05c0*/  LDC.64 R6, c[0x0][0x380] ;  /* 0x0000e000ff067b82 */ /* 0x000f220000000a00 */
[----:B-1----:R-:W-:-:S05]  /*05d0*/  IMAD R10, R14, R15, R5 ;  /* 0x0000000f0e0a7224 */ /* 0x002fca00078e0205 */
[----:B------:R-:W-:Y:S01]  /*05e0*/  IADD3 R17, PT, PT, R10, R15, RZ ;  /* 0x0000000f0a117210 */ /* 0x000fe20007ffe0ff */
[----:B--2---:R-:W-:-:S06]  /*05f0*/  IMAD.WIDE.U32 R18, R11, 0x4, R18 ;  /* 0x000000040b127825 */ /* 0x004fcc00078e0012 */
[----:B0-----:R-:W2:Y:S01]  /*0600*/  LDG.E R19, desc[UR6][R18.64] ;  /* 0x0000000612137981 */ /* 0x001ea2000c1e1900 */
[----:B---3--:R-:W-:-:S04]  /*0610*/  IMAD.WIDE.U32 R10, R10, 0x4, R8 ;  /* 0x000000040a0a7825 */ /* 0x008fc800078e0008 */
[C---:B------:R-:W-:Y:S02]  /*0620*/  IMAD.WIDE.U32 R12, R17.reuse, 0x4, R8 ;  /* 0x00000004110c7825 */ /* 0x040fe400078e0008 */
[----:B------:R-:W2:Y:S01]  /*0630*/  LDG.E R10, desc[UR6][R10.64] ;  /* 0x000000060a0a7981 */ /* 0x000ea2000c1e1900 */
[C---:B----4-:R-:W-:Y:S01]  /*0640*/  LEA R6, P2, R20.reuse, R6, 0x2 ;  /* 0x0000000614067211 */ /* 0x050fe200078410ff */
[----:B------:R-:W-:Y:S02]  /*0650*/  IMAD.IADD R17, R17, 0x1, R15 ;  /* 0x0000000111117824 */ /* 0x000fe400078e020f */
[----:B------:R-:W3:Y:S01]  /*0660*/  LDG.E R12, desc[UR6][R12.64] ;  /* 0x000000060c0c7981 */ /* 0x000ee2000c1e1900 */
[----:B------:R-:W-:Y:S01]  /*0670*/  LEA.HI.X R7, R20, R7, R21, 0x2, P2 ;  /* 0x0000000714077211 */ /* 0x000fe200010f1415 */
[C---:B------:R-:W-:Y:S01]  /*0680*/  IMAD.WIDE.U32 R20, R17.reuse, 0x4, R8 ;  /* 0x0000000411147825 */ /* 0x040fe200078e0008 */
[----:B------:R-:W-:-:S03]  /*0690*/  IADD3 R15, PT, PT, R17, R15, RZ ;  /* 0x0000000f110f7210 */ /* 0x000fc60007ffe0ff */
[----:B------:R-:W3:Y:S02]  /*06a0*/  LDG.E R22, desc[UR6][R6.64+0x4] ;  /* 0x0000040606167981 */ /* 0x000ee4000c1e1900 */
[----:B------:R-:W-:Y:S02]  /*06b0*/  IMAD.WIDE.U32 R8, R15, 0x4, R8 ;  /* 0x000000040f087825 */ /* 0x000fe400078e0008 */
[----:B------:R-:W4:Y:S04]  /*06c0*/  LDG.E R20, desc[UR6][R20.64] ;  /* 0x0000000614147981 */ /* 0x000f28000c1e1900 */
[----:B------:R-:W4:Y:S04]  /*06d0*/  LDG.E R24, desc[UR6][R6.64+0x8] ;  /* 0x0000080606187981 */ /* 0x000f28000c1e1900 */
[----:B------:R-:W5:Y:S04]  /*06e0*/  LDG.E R8, desc[UR6][R8.64] ;  /* 0x0000000608087981 */ /* 0x000f68000c1e1900 */
[----:B------:R-:W5:Y:S01]  /*06f0*/  LDG.E R18, desc[UR6][R6.64+0xc] ;  /* 0x00000c0606127981 */ /* 0x000f62000c1e1900 */
[----:B------:R-:W-:Y:S01]  /*0700*/  IADD3 R14, PT, PT, R14, 0x4, RZ ;  /* 0x000000040e0e7810 */ /* 0x000fe20007ffe0ff */
[----:B--2---:R-:W-:-:S04]  /*0710*/  FFMA R19, R19, R10, R16 ;  /* 0x0000000a13137223 */ /* 0x004fc80000000010 */
[----:B---3--:R-:W-:-:S04]  /*0720*/  FFMA R19, R22, R12, R19 ;  /* 0x0000000c16137223 */ /* 0x008fc80000000013 */
[----:B----4-:R-:W-:-:S04]  /*0730*/  FFMA R19, R24, R20, R19 ;  /* 0x0000001418137223 */ /* 0x010fc80000000013 */
[----:B-----5:R-:W-:-:S07]  /*0740*/  FFMA R16, R18, R8, R19 ;  /* 0x0000000812107223 */ /* 0x020fce0000000013 */
.L_x_3:
[----:B------:R-:W-:Y:S05]  /*0750*/  @!P1 BRA `(.L_x_2) ;  /* 0x0000000000909947 */ /* 0x000fea0003800000 */
[----:B------:R-:W1:Y:S01]  /*0760*/  LDC R12, c[0x0][0x398] ;  /* 0x0000e600ff0c7b82 */ /* 0x000e620000000800 */
[----:B------:R-:W-:Y:S02]  /*0770*/  ISETP.NE.AND P2, PT, R3, 0x1, PT ;  /* 0x000000010300780c */ /* 0x000fe40003f45270 */
[----:B-1----:R-:W-:-:S04]  /*0780*/  LOP3.LUT R6, R12, 0x1, RZ, 0xc0, !PT ;  /* 0x000000010c067812 */ /* 0x002fc800078ec0ff */
[----:B------:R-:W-:-:S07]  /*0790*/  ISETP.NE.U32.AND P1, PT, R6, 0x1, PT ;  /* 0x000000010600780c */ /* 0x000fce0003f25070 */
[----:B------:R-:W-:Y:S06]  /*07a0*/  @!P2 BRA `(.L_x_4) ;  /* 0x000000000054a947 */ /* 0x000fec0003800000 */
[----:B------:R-:W1:Y:S01]  /*07b0*/  LDC R10, c[0x0][0x398] ;  /* 0x0000e600ff0a7b82 */ /* 0x000e620000000800 */
[C---:B------:R-:W-:Y:S02]  /*07c0*/  IADD3 R11, PT, PT, R14.reuse, UR5, RZ ;  /* 0x000000050e0b7c10 */ /* 0x040fe4000fffe0ff */
[----:B------:R-:W-:-:S04]  /*07d0*/  IADD3 R15, P2, PT, R14, UR5, RZ ;  /* 0x000000050e0f7c10 */ /* 0x000fc8000ff5e0ff */
[----:B------:R-:W-:Y:S01]  /*07e0*/  IADD3.X R20, PT, PT, RZ, RZ, RZ, P2, !PT ;  /* 0x000000ffff147210 */ /* 0x000fe200017fe4ff */
[----:B------:R-:W2:Y:S08]  /*07f0*/  LDC.64 R18, c[0x0][0x380] ;  /* 0x0000e000ff127b82 */ /* 0x000eb00000000a00 */
[----:B------:R-:W3:Y:S08]  /*0800*/  LDC.64 R8, c[0x0][0x380] ;  /* 0x0000e000ff087b82 */ /* 0x000ef00000000a00 */
[----:B------:R-:W4:Y:S01]  /*0810*/  LDC.64 R6, c[0x0][0x388] ;  /* 0x0000e200ff067b82 */ /* 0x000f220000000a00 */
[----:B-1----:R-:W-:-:S04]  /*0820*/  IMAD R13, R14, R10, R5 ;  /* 0x0000000a0e0d7224 */ /* 0x002fc800078e0205 */
[----:B------:R-:W-:Y:S02]  /*0830*/  IMAD.IADD R17, R13, 0x1, R10 ;  /* 0x000000010d117824 */ /* 0x000fe400078e020a */
[----:B--2---:R-:W-:-:S06]  /*0840*/  IMAD.WIDE.U32 R18, R11, 0x4, R18 ;  /* 0x000000040b127825 */ /* 0x004fcc00078e0012 */
[----:B0-----:R-:W2:Y:S01]  /*0850*/  LDG.E R19, desc[UR6][R18.64] ;  /* 0x0000000612137981 */ /* 0x001ea2000c1e1900 */
[----:B---3--:R-:W-:-:S04]  /*0860*/  LEA R8, P2, R15, R8, 0x2 ;  /* 0x000000080f087211 */ /* 0x008fc800078410ff */
[----:B------:R-:W-:Y:S01]  /*0870*/  LEA.HI.X R9, R15, R9, R20, 0x2, P2 ;  /* 0x000000090f097211 */ /* 0x000fe200010f1414 */
[----:B----4-:R-:W-:-:S05]  /*0880*/  IMAD.WIDE.U32 R10, R13, 0x4, R6 ;  /* 0x000000040d0a7825 */ /* 0x010fca00078e0006 */
[----:B------:R-:W3:Y:S01]  /*0890*/  LDG.E R9, desc[UR6][R8.64+0x4] ;  /* 0x0000040608097981 */ /* 0x000ee2000c1e1900 */
[----:B------:R-:W-:-:S03]  /*08a0*/  IMAD.WIDE.U32 R6, R17, 0x4, R6 ;  /* 0x0000000411067825 */ /* 0x000fc600078e0006 */
[----:B------:R-:W2:Y:S04]  /*08b0*/  LDG.E R10, desc[UR6][R10.64] ;  /* 0x000000060a0a7981 */ /* 0x000ea8000c1e1900 */
[----:B------:R-:W3:Y:S01]  /*08c0*/  LDG.E R6, desc[UR6][R6.64] ;  /* 0x0000000606067981 */ /* 0x000ee2000c1e1900 */
[----:B------:R-:W-:Y:S01]  /*08d0*/  IADD3 R14, PT, PT, R14, 0x2, RZ ;  /* 0x000000020e0e7810 */ /* 0x000fe20007ffe0ff */
[----:B--2---:R-:W-:-:S04]  /*08e0*/  FFMA R16, R19, R10, R16 ;  /* 0x0000000a13107223 */ /* 0x004fc80000000010 */
[----:B---3--:R-:W-:-:S07]  /*08f0*/  FFMA R16, R9, R6, R16 ;  /* 0x0000000609107223 */ /* 0x008fce0000000010 */
.L_x_4:
[----:B------:R-:W-:Y:S05]  /*0900*/  @P1 BRA `(.L_x_2) ;  /* 0x0000000000241947 */ /* 0x000fea0003800000 */
[----:B------:R-:W1:Y:S01]  /*0910*/  LDC.64 R6, c[0x0][0x380] ;  /* 0x0000e000ff067b82 */ /* 0x000e620000000a00 */
[C---:B------:R-:W-:Y:S01]  /*0920*/  IADD3 R11, PT, PT, R14.reuse, UR5, RZ ;  /* 0x000000050e0b7c10 */ /* 0x040fe2000fffe0ff */
[----:B------:R-:W-:-:S06]  /*0930*/  IMAD R13, R14, R12, R5 ;  /* 0x0000000c0e0d7224 */ /* 0x000fcc00078e0205 */
[----:B------:R-:W2:Y:S01]  /*0940*/  LDC.64 R8, c[0x0][0x388] ;  /* 0x0000e200ff087b82 */ /* 0x000ea20000000a00 */
[----:B-1----:R-:W-:-:S06]  /*0950*/  IMAD.WIDE.U32 R6, R11, 0x4, R6 ;  /* 0x000000040b067825 */ /* 0x002fcc00078e0006 */
[----:B0-----:R-:W3:Y:S01]  /*0960*/  LDG.E R7, desc[UR6][R6.64] ;  /* 0x0000000606077981 */ /* 0x001ee2000c1e1900 */
[----:B--2---:R-:W-:-:S06]  /*0970*/  IMAD.WIDE.U32 R8, R13, 0x4, R8 ;  /* 0x000000040d087825 */ /* 0x004fcc00078e0008 */
[----:B------:R-:W3:Y:S02]  /*0980*/  LDG.E R8, desc[UR6][R8.64] ;  /* 0x0000000608087981 */ /* 0x000ee4000c1e1900 */
[----:B---3--:R-:W-:-:S07]  /*0990*/  FFMA R16, R7, R8, R16 ;  /* 0x0000000807107223 */ /* 0x008fce0000000010 */
.L_x_2:
[----:B------:R-:W1:Y:S01]  /*09a0*/  LDCU UR8, c[0x0][0x398] ;  /* 0x00007300ff0877ac */ /* 0x000e620008000800 */
[----:B------:R-:W2:Y:S01]  /*09b0*/  LDC.64 R6, c[0x0][0x390] ;  /* 0x0000e400ff067b82 */ /* 0x000ea20000000a00 */
[C---:B------:R-:W-:Y:S02]  /*09c0*/  IADD3 R9, PT, PT, R5.reuse, UR5, RZ ;  /* 0x0000000505097c10 */ /* 0x040fe4000fffe0ff */
[----:B------:R-:W-:-:S04]  /*09d0*/  IADD3 R5, PT, PT, R5, 0x1, RZ ;  /* 0x0000000105057810 */ /* 0x000fc80007ffe0ff */
[----:B-1----:R-:W-:Y:S01]  /*09e0*/  ISETP.NE.AND P1, PT, R5, UR8, PT ;  /* 0x0000000805007c0c */ /* 0x002fe2000bf25270 */
[----:B--2---:R-:W-:-:S05]  /*09f0*/  IMAD.WIDE.U32 R6, R9, 0x4, R6 ;  /* 0x0000000409067825 */ /* 0x004fca00078e0006 */
[----:B0-----:R1:W-:Y:S07]  /*0a00*/  STG.E desc[UR6][R6.64], R16 ;  /* 0x0000001006007986 */ /* 0x0013ee000c101906 */
[----:B------:R-:W-:Y:S05]  /*0a10*/  @P1 BRA `(.L_x_5) ;  /* 0xfffffff400bc1947 */ /* 0x000fea000383ffff */
[----:B------:R-:W-:Y:S05]  /*0a20*/  BRA.U UP0, `(.L_x_6) ;  /* 0xfffffff500a47547 */ /* 0x000fea000b83ffff */
[----:B------:R-:W-:Y:S05]  /*0a30*/  EXIT ;  /* 0x000000000000794d */ /* 0x000fea0003800000 */
.L_x_7:
[----:B------:R-:W-:-:S00]  /*0a40*/  BRA `(.L_x_7) ;  /* 0xfffffffc00fc7947 */ /* 0x000fc0000383ffff */
[----:B------:R-:W-:-:S00]  /*0a50*/  NOP ;  /* 0x0000000000007918 */ /* 0x000fc00000000000 */
        /* <DEDUP_REMOVED lines=10> */
.L_x_13:


//--------------------- .text._Z17gpuMatrixMultiplyPKfS0_Pfi --------------------------
	.section	.text._Z17gpuMatrixMultiplyPKfS0_Pfi,"ax",@progbits
	.align	128
        .global         _Z17gpuMatrixMultiplyPKfS0_Pfi
        .type           _Z17gpuMatrixMultiplyPKfS0_Pfi,@function
        .size           _Z17gpuMatrixMultiplyPKfS0_Pfi,(.L_x_14 - _Z17gpuMatrixMultiplyPKfS0_Pfi)
        .other          _Z17gpuMatrixMultiplyPKfS0_Pfi,@"STO_CUDA_ENTRY STV_DEFAULT"
_Z17gpuMatrixMultiplyPKfS0_Pfi:
.text._Z17gpuMatrixMultiplyPKfS0_Pfi:
[----:B------:R-:W-:Y:S01]  /*0000*/  LDC R1, c[0x0][0x37c] ;  /* 0x0000df00ff017b82 */ /* 0x000fe20000000800 */
[----:B------:R-:W0:Y:S07]  /*0010*/  S2R R0, SR_TID.Y ;  /* 0x0000000000007919 */ /* 0x000e2e0000002200 */
[----:B------:R-:W0:Y:S01]  /*0020*/  S2UR UR4, SR_CTAID.Y ;  /* 0x00000000000479c3 */ /* 0x000e220000002600 */
[----:B------:R-:W1:Y:S01]  /*0030*/  LDCU UR20, c[0x0][0x398] ;  /* 0x00007300ff1477ac */ /* 0x000e620008000800 */
[----:B------:R-:W2:Y:S06]  /*0040*/  S2R R3, SR_TID.X ;  /* 0x0000000000037919 */ /* 0x000eac0000002100 */
[----:B------:R-:W0:Y:S08]  /*0050*/  LDC R13, c[0x0][0x364] ;  /* 0x0000d900ff0d7b82 */ /* 0x000e300000000800 */
[----:B------:R-:W2:Y:S08]  /*0060*/  S2UR UR5, SR_CTAID.X ;  /* 0x00000000000579c3 */ /* 0x000eb00000002500 */
[----:B------:R-:W2:Y:S01]  /*0070*/  LDC R2, c[0x0][0x360] ;  /* 0x0000d800ff027b82 */ /* 0x000ea20000000800 */
[----:B0-----:R-:W-:-:S02]  /*0080*/  IMAD R13, R13, UR4, R0 ;  /* 0x000000040d0d7c24 */ /* 0x001fc4000f8e0200 */
[----:B--2---:R-:W-:-:S05]  /*0090*/  IMAD R0, R2, UR5, R3 ;  /* 0x0000000502007c24 */ /* 0x004fca000f8e0203 */
[----:B------:R-:W-:-:S04]  /*00a0*/  VIMNMX R2, PT, PT, R13, R0, !PT ;  /* 0x000000000d027248 */ /* 0x000fc80007fe0100 */
[----:B-1----:R-:W-:-:S13]  /*00b0*/  ISETP.GE.AND P0, PT, R2, UR20, PT ;  /* 0x0000001402007c0c */ /* 0x002fda000bf06270 */
[----:B------:R-:W-:Y:S05]  /*00c0*/  @P0 EXIT ;  /* 0x000000000000094d */ /* 0x000fea0003800000 */
[----:B------:R-:W-:Y:S01]  /*00d0*/  UISETP.GE.U32.AND UP0, UPT, UR20, 0x8, UPT ;  /* 0x000000081400788c */ /* 0x000fe2000bf06070 */
[----:B------:R-:W-:Y:S02]  /*00e0*/  HFMA2 R12, -RZ, RZ, 0, 0 ;  /* 0x00000000ff0c7431 */ /* 0x000fe400000001ff */
[----:B------:R-:W-:Y:S01]  /*00f0*/  IMAD R13, R13, UR20, RZ ;  /* 0x000000140d0d7c24 */ /* 0x000fe2000f8e02ff */
[----:B------:R-:W-:Y:S01]  /*0100*/  UMOV UR4, URZ ;  /* 0x000000ff00047c82 */ /* 0x000fe20008000000 */
[----:B------:R-:W0:Y:S04]  /*0110*/  LDCU.64 UR18, c[0x0][0x358] ;  /* 0x00006b00ff1277ac */ /* 0x000e280008000a00 */
[----:B------:R-:W-:Y:S05]  /*0120*/  BRA.U !UP0, `(.L_x_8) ;  /* 0x0000000508047547 */ /* 0x000fea000b800000 */
[----:B------:R-:W1:Y:S01]  /*0130*/  LDCU.128 UR24, c[0x0][0x380] ;  /* 0x00007000ff1877ac */ /* 0x000e620008000c00 */
[----:B------:R-:W-:Y:S02]  /*0140*/  MOV R12, RZ ;  /* 0x000000ff000c7202 */ /* 0x000fe40000000f00 */
[----:B------:R-:W-:Y:S01]  /*0150*/  MOV R14, R0 ;  /* 0x00000000000e7202 */ /* 0x000fe20000000f00 */
[----:B------:R-:W-:-:S04]  /*0160*/  ULOP3.LUT UR4, UR20, 0x7ffffff8, URZ, 0xc0, !UPT ;  /* 0x7ffffff814047892 */ /* 0x000fc8000f8ec0ff */
[----:B------:R-:W-:Y:S01]  /*0170*/  UIADD3 UR5, UPT, UPT, -UR4, URZ, URZ ;  /* 0x000000ff04057290 */ /* 0x000fe2000fffe1ff */
[----:B-1----:R-:W-:Y:S01]  /*0180*/  MOV R2, UR24 ;  /* 0x0000001800027c02 */ /* 0x002fe20008000f00 */
[----:B------:R-:W-:Y:S01]  /*0190*/  UIMAD.WIDE UR6, UR20, 0x8, UR26 ;  /* 0x00000008140678a5 */ /* 0x000fe2000f8e021a */
[----:B------:R-:W-:Y:S01]  /*01a0*/  MOV R3, UR25 ;  /* 0x0000001900037c02 */ /* 0x000fe20008000f00 */
[----:B------:R-:W-:Y:S02]  /*01b0*/  UIMAD.WIDE UR8, UR20, 0xc, UR26 ;  /* 0x0000000c140878a5 */ /* 0x000fe4000f8e021a */
[----:B------:R-:W-:Y:S01]  /*01c0*/  UIMAD.WIDE UR10, UR20, 0x10, UR26 ;  /* 0x00000010140a78a5 */ /* 0x000fe2000f8e021a */
[----:B------:R-:W-:Y:S01]  /*01d0*/  IMAD.WIDE.U32 R2, R13, 0x4, R2 ;  /* 0x000000040d027825 */ /* 0x000fe200078e0002 */
[----:B------:R-:W-:Y:S02]  /*01e0*/  UIMAD.WIDE UR12, UR20, 0x14, UR26 ;  /* 0x00000014140c78a5 */ /* 0x000fe4000f8e021a */
[----:B------:R-:W-:Y:S01]  /*01f0*/  UIMAD.WIDE UR14, UR20, 0x18, UR26 ;  /* 0x00000018140e78a5 */ /* 0x000fe2000f8e021a */
[----:B------:R-:W-:Y:S01]  /*0200*/  IADD3 R2, P0, PT, R2, 0x10, RZ ;  /* 0x0000001002027810 */ /* 0x000fe20007f1e0ff */
[----:B------:R-:W-:-:S03]  /*0210*/  UIMAD.WIDE UR16, UR20, 0x1c, UR26 ;  /* 0x0000001c141078a5 */ /* 0x000fc6000f8e021a */
[----:B------:R-:W-:-:S09]  /*0220*/  IADD3.X R3, PT, PT, RZ, R3, RZ, P0, !PT ;  /* 0x00000003ff037210 */ /* 0x000fd200007fe4ff */
.L_x_9:
[----:B------:R-:W-:Y:S01]  /*0230*/  UIMAD.WIDE UR22, UR20, 0x4, UR26 ;  /* 0x00000004141678a5 */ /* 0x000fe2000f8e021a */
[----:B------:R-:W-:Y:S02]  /*0240*/  IMAD.MOV.U32 R23, RZ, RZ, 0x4 ;  /* 0x00000004ff177424 */ /* 0x000fe400078e00ff */
[----:B------:R-:W-:Y:S01]  /*0250*/  HFMA2 R11, -RZ, RZ, 0, 2.384185791015625e-07 ;  /* 0x00000004ff0b7431 */ /* 0x000fe200000001ff */
[----:B------:R-:W-:Y:S01]  /*0260*/  MOV R25, 0x4 ;  /* 0x0000000400197802 */ /* 0x000fe20000000f00 */
[----:B0-----:R-:W2:Y:S01]  /*0270*/  LDG.E R21, desc[UR18][R2.64+-0x10] ;  /* 0xfffff01202157981 */ /* 0x001ea2000c1e1900 */
[C---:B------:R-:W-:Y:S01]  /*0280*/  IMAD.WIDE R22, R14.reuse, R23, UR26 ;  /* 0x0000001a0e167e25 */ /* 0x040fe2000f8e0217 */
[----:B------:R-:W-:Y:S02]  /*0290*/  MOV R8, UR22 ;  /* 0x0000001600087c02 */ /* 0x000fe40008000f00 */
[----:B------:R-:W-:Y:S01]  /*02a0*/  MOV R9, UR23 ;  /* 0x0000001700097c02 */ /* 0x000fe20008000f00 */
[----:B------:R-:W3:Y:S02]  /*02b0*/  LDG.E R19, desc[UR18][R2.64+-0xc] ;  /* 0xfffff41202137981 */ /* 0x000ee4000c1e1900 */
[----:B------:R-:W-:-:S02]  /*02c0*/  IMAD.WIDE R8, R14, 0x4, R8 ;  /* 0x000000040e087825 */ /* 0x000fc400078e0208 */
[----:B------:R-:W2:Y:S01]  /*02d0*/  LDG.E R22, desc[UR18][R22.64] ;  /* 0x0000001216167981 */ /* 0x000ea2000c1e1900 */
[----:B------:R-:W-:Y:S01]  /*02e0*/  MOV R5, 0x4 ;  /* 0x0000000400057802 */ /* 0x000fe20000000f00 */
[C---:B------:R-:W-:Y:S02]  /*02f0*/  IMAD.WIDE R24, R14.reuse, R25, UR6 ;  /* 0x000000060e187e25 */ /* 0x040fe4000f8e0219 */
[----:B------:R0:W3:Y:S02]  /*0300*/  LDG.E R20, desc[UR18][R8.64] ;  /* 0x0000001208147981 */ /* 0x0000e4000c1e1900 */
[----:B------:R-:W-:Y:S02]  /*0310*/  IMAD.WIDE R10, R14, R11, UR8 ;  /* 0x000000080e0a7e25 */ /* 0x000fe4000f8e020b */
[----:B------:R-:W4:Y:S04]  /*0320*/  LDG.E R18, desc[UR18][R24.64] ;  /* 0x0000001218127981 */ /* 0x000f28000c1e1900 */
[----:B------:R-:W4:Y:S01]  /*0330*/  LDG.E R17, desc[UR18][R2.64+-0x8] ;  /* 0xfffff81202117981 */ /* 0x000f22000c1e1900 */
[----:B0-----:R-:W-:-:S02]  /*0340*/  HFMA2 R9, -RZ, RZ, 0, 2.384185791015625e-07 ;  /* 0x00000004ff097431 */ /* 0x001fc400000001ff */
[----:B------:R-:W-:Y:S01]  /*0350*/  IMAD.MOV.U32 R7, RZ, RZ, 0x4 ;  /* 0x00000004ff077424 */ /* 0x000fe200078e00ff */
[----:B------:R0:W5:Y:S01]  /*0360*/  LDG.E R16, desc[UR18][R10.64] ;  /* 0x000000120a107981 */ /* 0x000162000c1e1900 */
[----:B------:R-:W-:-:S03]  /*0370*/  IMAD.WIDE R4, R14, R5, UR10 ;  /* 0x0000000a0e047e25 */ /* 0x000fc6000f8e0205 */
[----:B------:R-:W5:Y:S01]  /*0380*/  LDG.E R15, desc[UR18][R2.64+-0x4] ;  /* 0xfffffc12020f7981 */ /* 0x000f62000c1e1900 */
[C---:B------:R-:W-:Y:S01]  /*0390*/  IMAD.WIDE R6, R14.reuse, R7, UR12 ;  /* 0x0000000c0e067e25 */ /* 0x040fe2000f8e0207 */
[----:B------:R-:W-:Y:S02]  /*03a0*/  MOV R27, 0x4 ;  /* 0x00000004001b7802 */ /* 0x000fe40000000f00 */
[----:B------:R1:W5:Y:S01]  /*03b0*/  LDG.E R4, desc[UR18][R4.64] ;  /* 0x0000001204047981 */ /* 0x000362000c1e1900 */
[----:B------:R-:W-:-:S03]  /*03c0*/  IMAD.WIDE R8, R14, R9, UR14 ;  /* 0x0000000e0e087e25 */ /* 0x000fc6000f8e0209 */
[----:B------:R-:W5:Y:S01]  /*03d0*/  LDG.E R23, desc[UR18][R2.64] ;  /* 0x0000001202177981 */ /* 0x000f62000c1e1900 */
[----:B0-----:R-:W-:-:S03]  /*03e0*/  IMAD.WIDE R10, R14, R27, UR16 ;  /* 0x000000100e0a7e25 */ /* 0x001fc6000f8e021b */
[----:B------:R-:W5:Y:S04]  /*03f0*/  LDG.E R7, desc[UR18][R6.64] ;  /* 0x0000001206077981 */ /* 0x000f68000c1e1900 */
[----:B------:R-:W5:Y:S04]  /*0400*/  LDG.E R24, desc[UR18][R2.64+0x4] ;  /* 0x0000041202187981 */ /* 0x000f68000c1e1900 */
[----:B------:R-:W5:Y:S04]  /*0410*/  LDG.E R8, desc[UR18][R8.64] ;  /* 0x0000001208087981 */ /* 0x000f68000c1e1900 */
[----:B------:R-:W5:Y:S04]  /*0420*/  LDG.E R25, desc[UR18][R2.64+0x8] ;  /* 0x0000081202197981 */ /* 0x000f68000c1e1900 */
[----:B------:R-:W5:Y:S04]  /*0430*/  LDG.E R10, desc[UR18][R10.64] ;  /* 0x000000120a0a7981 */ /* 0x000f68000c1e1900 */
[----:B------:R0:W5:Y:S01]  /*0440*/  LDG.E R27, desc[UR18][R2.64+0xc] ;  /* 0x00000c12021b7981 */ /* 0x000162000c1e1900 */
[----:B------:R-:W-:-:S04]  /*0450*/  UIADD3 UR5, UPT, UPT, UR5, 0x8, URZ ;  /* 0x0000000805057890 */ /* 0x000fc8000fffe0ff */
[----:B------:R-:W-:Y:S01]  /*0460*/  UISETP.NE.AND UP0, UPT, UR5, URZ, UPT ;  /* 0x000000ff0500728c */ /* 0x000fe2000bf05270 */
[----:B-1----:R-:W-:Y:S02]  /*0470*/  MOV R5, UR20 ;  /* 0x0000001400057c02 */ /* 0x002fe40008000f00 */
[----:B0-----:R-:W-:Y:S02]  /*0480*/  IADD3 R2, P0, PT, R2, 0x20, RZ ;  /* 0x0000002002027810 */ /* 0x001fe40007f1e0ff */
[----:B------:R-:W-:Y:S02]  /*0490*/  LEA R14, R5, R14, 0x3 ;  /* 0x0000000e050e7211 */ /* 0x000fe400078e18ff */
[----:B------:R-:W-:Y:S01]  /*04a0*/  IADD3.X R3, PT, PT, RZ, R3, RZ, P0, !PT ;  /* 0x00000003ff037210 */ /* 0x000fe200007fe4ff */
[----:B--2---:R-:W-:-:S04]  /*04b0*/  FFMA R22, R21, R22, R12 ;  /* 0x0000001615167223 */ /* 0x004fc8000000000c */
[----:B---3--:R-:W-:-:S04]  /*04c0*/  FFMA R20, R19, R20, R22 ;  /* 0x0000001413147223 */ /* 0x008fc80000000016 */
[----:B----4-:R-:W-:-:S04]  /*04d0*/  FFMA R18, R17, R18, R20 ;  /* 0x0000001211127223 */ /* 0x010fc80000000014 */
[----:B-----5:R-:W-:-:S04]  /*04e0*/  FFMA R16, R15, R16, R18 ;  /* 0x000000100f107223 */ /* 0x020fc80000000012 */
[----:B------:R-:W-:-:S04]  /*04f0*/  FFMA R23, R23, R4, R16 ;  /* 0x0000000417177223 */ /* 0x000fc80000000010 */
[----:B------:R-:W-:-:S04]  /*0500*/  FFMA R24, R24, R7, R23 ;  /* 0x0000000718187223 */ /* 0x000fc80000000017 */
[----:B------:R-:W-:-:S04]  /*0510*/  FFMA R8, R25, R8, R24 ;  /* 0x0000000819087223 */ /* 0x000fc80000000018 */
[----:B------:R-:W-:Y:S01]  /*0520*/  FFMA R12, R27, R10, R8 ;  /* 0x0000000a1b0c7223 */ /* 0x000fe20000000008 */
[----:B------:R-:W-:Y:S06]  /*0530*/  BRA.U UP0, `(.L_x_9) ;  /* 0xfffffffd003c7547 */ /* 0x000fec000b83ffff */
.L_x_8:
[----:B------:R-:W-:-:S04]  /*0540*/  ULOP3.LUT UR6, UR20, 0x7, URZ, 0xc0, !UPT ;  /* 0x0000000714067892 */ /* 0x000fc8000f8ec0ff */
[----:B------:R-:W-:-:S09]  /*0550*/  UISETP.NE.AND UP0, UPT, UR6, URZ, UPT ;  /* 0x000000ff0600728c */ /* 0x000fd2000bf05270 */
[----:B------:R-:W-:Y:S05]  /*0560*/  BRA.U !UP0, `(.L_x_10) ;  /* 0x0000000508387547 */ /* 0x000fea000b800000 */
[----:B------:R-:W-:Y:S02]  /*0570*/  UISETP.GE.U32.AND UP0, UPT, UR6, 0x4, UPT ;  /* 0x000000040600788c */ /* 0x000fe4000bf06070 */
[----:B------:R-:W-:-:S04]  /*0580*/  ULOP3.LUT UR5, UR20, 0x3, URZ, 0xc0, !UPT ;  /* 0x0000000314057892 */ /* 0x000fc8000f8ec0ff */
[----:B------:R-:W-:-:S03]  /*0590*/  UISETP.NE.AND UP1, UPT, UR5, URZ, UPT ;  /* 0x000000ff0500728c */ /* 0x000fc6000bf25270 */
[----:B------:R-:W-:Y:S08]  /*05a0*/  BRA.U !UP0, `(.L_x_11) ;  /* 0x00000001087c7547 */ /* 0x000ff0000b800000 */
[----:B------:R-:W1:Y:S01]  /*05b0*/  LDC.64 R6, c[0x0][0x388] ;  /* 0x0000e200ff067b82 */ /* 0x000e620000000a00 */
[----:B------:R-:W2:Y:S01]  /*05c0*/  LDCU.64 UR6, c[0x0][0x380] ;  /* 0x00007000ff0677ac */ /* 0x000ea20008000a00 */
[----:B------:R-:W-:Y:S01]  /*05d0*/  IMAD.U32 R9, RZ, RZ, UR4 ;  /* 0x00000004ff097e24 */ /* 0x000fe2000f8e00ff */
[C---:B------:R-:W-:Y:S02]  /*05e0*/  IADD3 R3, PT, PT, R13.reuse, UR4, RZ ;  /* 0x000000040d037c10 */ /* 0x040fe4000fffe0ff */
[----:B------:R-:W-:Y:S01]  /*05f0*/  IADD3 R10, P0, PT, R13, UR4, RZ ;  /* 0x000000040d0a7c10 */ /* 0x000fe2000ff1e0ff */
[----:B------:R-:W-:Y:S01]  /*0600*/  IMAD R9, R9, UR20, R0 ;  /* 0x0000001409097c24 */ /* 0x000fe2000f8e0200 */
[----:B------:R-:W-:Y:S01]  /*0610*/  MOV R11, UR20 ;  /* 0x00000014000b7c02 */ /* 0x000fe20008000f00 */
[----:B------:R-:W3:Y:S01]  /*0620*/  LDC.64 R4, c[0x0][0x380] ;  /* 0x0000e000ff047b82 */ /* 0x000ee20000000a00 */
[----:B------:R-:W-:Y:S01]  /*0630*/  MOV R15, UR20 ;  /* 0x00000014000f7c02 */ /* 0x000fe20008000f00 */
[----:B-1----:R-:W-:Y:S01]  /*0640*/  IMAD.WIDE R6, R9, 0x4, R6 ;  /* 0x0000000409067825 */ /* 0x002fe200078e0206 */
[----:B------:R-:W-:-:S05]  /*0650*/  MOV R9, UR20 ;  /* 0x0000001400097c02 */ /* 0x000fca0008000f00 */
[----:B------:R-:W-:Y:S02]  /*0660*/  IMAD.WIDE R8, R9, 0x4, R6 ;  /* 0x0000000409087825 */ /* 0x000fe400078e0206 */
[----:B0-----:R-:W4:Y:S02]  /*0670*/  LDG.E R6, desc[UR18][R6.64] ;  /* 0x0000001206067981 */ /* 0x001f24000c1e1900 */
[----:B---3--:R-:W-:Y:S01]  /*0680*/  IMAD.WIDE.U32 R4, R3, 0x4, R4 ;  /* 0x0000000403047825 */ /* 0x008fe200078e0004 */
[----:B------:R-:W-:Y:S01]  /*0690*/  IADD3.X R3, PT, PT, RZ, RZ, RZ, P0, !PT ;  /* 0x000000ffff037210 */ /* 0x000fe200007fe4ff */
[----:B------:R-:W3:Y:S01]  /*06a0*/  LDG.E R17, desc[UR18][R8.64] ;  /* 0x0000001208117981 */ /* 0x000ee2000c1e1900 */
[----:B--2---:R-:W-:-:S03]  /*06b0*/  LEA R2, P0, R10, UR6, 0x2 ;  /* 0x000000060a027c11 */ /* 0x004fc6000f8010ff */
[----:B------:R-:W4:Y:S01]  /*06c0*/  LDG.E R5, desc[UR18][R4.64] ;  /* 0x0000001204057981 */ /* 0x000f22000c1e1900 */
[----:B------:R-:W-:Y:S01]  /*06d0*/  LEA.HI.X R3, R10, UR7, R3, 0x2, P0 ;  /* 0x000000070a037c11 */ /* 0x000fe200080f1403 */
[----:B------:R-:W-:-:S04]  /*06e0*/  IMAD.WIDE R10, R11, 0x4, R8 ;  /* 0x000000040b0a7825 */ /* 0x000fc800078e0208 */
[----:B------:R-:W3:Y:S01]  /*06f0*/  LDG.E R16, desc[UR18][R2.64+0x4] ;  /* 0x0000041202107981 */ /* 0x000ee2000c1e1900 */
[----:B------:R-:W-:-:S03]  /*0700*/  IMAD.WIDE R14, R15, 0x4, R10 ;  /* 0x000000040f0e7825 */ /* 0x000fc600078e020a */
[----:B------:R-:W2:Y:S04]  /*0710*/  LDG.E R19, desc[UR18][R10.64] ;  /* 0x000000120a137981 */ /* 0x000ea8000c1e1900 */
[----:B------:R-:W2:Y:S04]  /*0720*/  LDG.E R18, desc[UR18][R2.64+0x8] ;  /* 0x0000081202127981 */ /* 0x000ea8000c1e1900 */
[----:B------:R-:W5:Y:S04]  /*0730*/  LDG.E R20, desc[UR18][R2.64+0xc] ;  /* 0x00000c1202147981 */ /* 0x000f68000c1e1900 */
[----:B------:R-:W5:Y:S01]  /*0740*/  LDG.E R14, desc[UR18][R14.64] ;  /* 0x000000120e0e7981 */ /* 0x000f62000c1e1900 */
[----:B------:R-:W-:Y:S01]  /*0750*/  UIADD3 UR4, UPT, UPT, UR4, 0x4, URZ ;  /* 0x0000000404047890 */ /* 0x000fe2000fffe0ff */
[----:B----4-:R-:W-:-:S04]  /*0760*/  FFMA R5, R5, R6, R12 ;  /* 0x0000000605057223 */ /* 0x010fc8000000000c */
[----:B---3--:R-:W-:-:S04]  /*0770*/  FFMA R5, R16, R17, R5 ;  /* 0x0000001110057223 */ /* 0x008fc80000000005 */
[----:B--2---:R-:W-:-:S04]  /*0780*/  FFMA R5, R18, R19, R5 ;  /* 0x0000001312057223 */ /* 0x004fc80000000005 */
[----:B-----5:R-:W-:-:S07]  /*0790*/  FFMA R12, R20, R14, R5 ;  /* 0x0000000e140c7223 */ /* 0x020fce0000000005 */
.L_x_11:
[----:B------:R-:W-:Y:S05]  /*07a0*/  BRA.U !UP1, `(.L_x_10) ;  /* 0x0000000109a87547 */ /* 0x000fea000b800000 */
[----:B------:R-:W-:Y:S01]  /*07b0*/  UISETP.NE.AND UP0, UPT, UR5, 0x1, UPT ;  /* 0x000000010500788c */ /* 0x000fe2000bf05270 */
[----:B------:R-:W-:Y:S01]  /*07c0*/  MOV R7, UR4 ;  /* 0x0000000400077c02 */ /* 0x000fe20008000f00 */
[----:B------:R-:W-:Y:S02]  /*07d0*/  ULOP3.LUT UR5, UR20, 0x1, URZ, 0xc0, !UPT ;  /* 0x0000000114057892 */ /* 0x000fe4000f8ec0ff */
[----:B------:R-:W-:Y:S02]  /*07e0*/  MOV R15, UR20 ;  /* 0x00000014000f7c02 */ /* 0x000fe40008000f00 */
[----:B------:R-:W-:Y:S01]  /*07f0*/  UISETP.NE.U32.AND UP1, UPT, UR5, 0x1, UPT ;  /* 0x000000010500788c */ /* 0x000fe2000bf25070 */
[----:B------:R-:W-:-:S04]  /*0800*/  PLOP3.LUT P1, PT, PT, PT, UP0, 0x80, 0x8 ;  /* 0x000000000008781c */ /* 0x000fc80003f2f008 */
[----:B------:R-:W1:Y:S01]  /*0810*/  @UP0 LDCU.128 UR8, c[0x0][0x380] ;  /* 0x00007000ff0807ac */ /* 0x000e620008000c00 */
[----:B------:R-:W-:Y:S01]  /*0820*/  PLOP3.LUT P0, PT, PT, PT, UP1, 0x80, 0x8 ;  /* 0x000000000008781c */ /* 0x000fe20003f0f018 */
[----:B------:R-:W2:Y:S04]  /*0830*/  @UP0 LDCU.64 UR6, c[0x0][0x380] ;  /* 0x00007000ff0607ac */ /* 0x000ea80008000a00 */
[----:B------:R-:W3:Y:S03]  /*0840*/  @!UP1 LDCU.128 UR12, c[0x0][0x380] ;  /* 0x00007000ff0c97ac */ /* 0x000ee60008000c00 */
[C---:B------:R-:W-:Y:S02]  /*0850*/  @P1 IADD3 R3, PT, PT, R13.reuse, UR4, RZ ;  /* 0x000000040d031c10 */ /* 0x040fe4000fffe0ff */
[----:B------:R-:W-:Y:S01]  /*0860*/  @P1 IADD3 R6, P2, PT, R13, UR4, RZ ;  /* 0x000000040d061c10 */ /* 0x000fe2000ff5e0ff */
[----:B------:R-:W-:Y:S01]  /*0870*/  @UP0 UIADD3 UR4, UPT, UPT, UR4, 0x2, URZ ;  /* 0x0000000204040890 */ /* 0x000fe2000fffe0ff */
[----:B-1----:R-:W-:Y:S01]  /*0880*/  MOV R11, UR9 ;  /* 0x00000009000b7c02 */ /* 0x002fe20008000f00 */
[----:B------:R-:W-:Y:S01]  /*0890*/  IMAD.U32 R10, RZ, RZ, UR8 ;  /* 0x00000008ff0a7e24 */ /* 0x000fe2000f8e00ff */
[----:B------:R-:W-:-:S02]  /*08a0*/  MOV R4, UR10 ;  /* 0x0000000a00047c02 */ /* 0x000fc40008000f00 */
[----:B------:R-:W-:Y:S01]  /*08b0*/  MOV R5, UR11 ;  /* 0x0000000b00057c02 */ /* 0x000fe20008000f00 */
[----:B------:R-:W-:-:S04]  /*08c0*/  @P1 IMAD.WIDE.U32 R10, R3, 0x4, R10 ;  /* 0x00000004030a1825 */ /* 0x000fc800078e000a */
[----:B------:R-:W-:Y:S01]  /*08d0*/  @P1 IMAD R3, R7, UR20, R0 ;  /* 0x0000001407031c24 */ /* 0x000fe2000f8e0200 */
[----:B------:R-:W-:Y:S01]  /*08e0*/  @P1 IADD3.X R7, PT, PT, RZ, RZ, RZ, P2, !PT ;  /* 0x000000ffff071210 */ /* 0x000fe200017fe4ff */
[----:B------:R-:W-:Y:S01]  /*08f0*/  IMAD.U32 R19, RZ, RZ, UR4 ;  /* 0x00000004ff137e24 */ /* 0x000fe2000f8e00ff */
[C---:B--2---:R-:W-:Y:S01]  /*0900*/  @P1 LEA R2, P2, R6.reuse, UR6, 0x2 ;  /* 0x0000000606021c11 */ /* 0x044fe2000f8410ff */
[----:B------:R-:W-:Y:S01]  /*0910*/  @P1 IMAD.WIDE R4, R3, 0x4, R4 ;  /* 0x0000000403041825 */ /* 0x000fe200078e0204 */
[----:B------:R-:W-:Y:S01]  /*0920*/  @!P0 IADD3 R17, PT, PT, R13, UR4, RZ ;  /* 0x000000040d118c10 */ /* 0x000fe2000fffe0ff */
[----:B0-----:R-:W2:Y:S01]  /*0930*/  @P1 LDG.E R11, desc[UR18][R10.64] ;  /* 0x000000120a0b1981 */ /* 0x001ea2000c1e1900 */
[----:B------:R-:W-:Y:S01]  /*0940*/  @P1 LEA.HI.X R3, R6, UR7, R7, 0x2, P2 ;  /* 0x0000000706031c11 */ /* 0x000fe200090f1407 */
[----:B------:R-:W-:Y:S01]  /*0950*/  @!P0 IMAD R19, R19, UR20, R0 ;  /* 0x0000001413138c24 */ /* 0x000fe2000f8e0200 */
[----:B---3--:R-:W-:Y:S01]  /*0960*/  MOV R6, UR12 ;  /* 0x0000000c00067c02 */ /* 0x008fe20008000f00 */
[----:B------:R-:W-:Y:S01]  /*0970*/  @P1 IMAD.WIDE R14, R15, 0x4, R4 ;  /* 0x000000040f0e1825 */ /* 0x000fe200078e0204 */
[----:B------:R-:W-:Y:S01]  /*0980*/  MOV R7, UR13 ;  /* 0x0000000d00077c02 */ /* 0x000fe20008000f00 */
[----:B------:R-:W2:Y:S01]  /*0990*/  @P1 LDG.E R4, desc[UR18][R4.64] ;  /* 0x0000001204041981 */ /* 0x000ea2000c1e1900 */
[----:B------:R-:W-:-:S02]  /*09a0*/  MOV R8, UR14 ;  /* 0x0000000e00087c02 */ /* 0x000fc40008000f00 */
[----:B------:R-:W-:Y:S01]  /*09b0*/  MOV R9, UR15 ;  /* 0x0000000f00097c02 */ /* 0x000fe20008000f00 */
[----:B------:R-:W-:Y:S01]  /*09c0*/  @!P0 IMAD.WIDE.U32 R6, R17, 0x4, R6 ;  /* 0x0000000411068825 */ /* 0x000fe200078e0006 */
[----:B------:R-:W3:Y:S03]  /*09d0*/  @P1 LDG.E R14, desc[UR18][R14.64] ;  /* 0x000000120e0e1981 */ /* 0x000ee6000c1e1900 */
[----:B------:R-:W-:Y:S01]  /*09e0*/  @!P0 IMAD.WIDE R8, R19, 0x4, R8 ;  /* 0x0000000413088825 */ /* 0x000fe200078e0208 */
[----:B------:R-:W3:Y:S04]  /*09f0*/  @P1 LDG.E R2, desc[UR18][R2.64+0x4] ;  /* 0x0000041202021981 */ /* 0x000ee8000c1e1900 */
[----:B------:R-:W4:Y:S04]  /*0a00*/  @!P0 LDG.E R7, desc[UR18][R6.64] ;  /* 0x0000001206078981 */ /* 0x000f28000c1e1900 */
[----:B------:R-:W4:Y:S01]  /*0a10*/  @!P0 LDG.E R8, desc[UR18][R8.64] ;  /* 0x0000001208088981 */ /* 0x000f22000c1e1900 */
[----:B--2---:R-:W-:-:S04]  /*0a20*/  @P1 FFMA R11, R11, R4, R12 ;  /* 0x000000040b0b1223 */ /* 0x004fc8000000000c */
[----:B---3--:R-:W-:-:S04]  /*0a30*/  @P1 FFMA R12, R2, R14, R11 ;  /* 0x0000000e020c1223 */ /* 0x008fc8000000000b */
[----:B----4-:R-:W-:-:S07]  /*0a40*/  @!P0 FFMA R12, R7, R8, R12 ;  /* 0x00000008070c8223 */ /* 0x010fce000000000c */
.L_x_10:
[----:B------:R-:W1:Y:S01]  /*0a50*/  LDC.64 R2, c[0x0][0x390] ;  /* 0x0000e400ff027b82 */ /* 0x000e620000000a00 */
[----:B------:R-:W-:-:S05]  /*0a60*/  IADD3 R13, PT, PT, R0, R13, RZ ;  /* 0x0000000d000d7210 */ /* 0x000fca0007ffe0ff */
[----:B-1----:R-:W-:-:S05]  /*0a70*/  IMAD.WIDE R2, R13, 0x4, R2 ;  /* 0x000000040d027825 */ /* 0x002fca00078e0202 */
[----:B0-----:R-:W-:Y:S01]  /*0a80*/  STG.E desc[UR18][R2.64], R12 ;  /* 0x0000000c02007986 */ /* 0x001fe2000c101912 */
[----:B------:R-:W-:Y:S05]  /*0a90*/  EXIT ;  /* 0x000000000000794d */ /* 0x000fea0003800000 */
.L_x_12:
        /* <DEDUP_REMOVED lines=14> */
.L_x_14:


//--------------------- .nv.shared.reserved.0     --------------------------
	.section	.nv.shared.reserved.0,"aw",@nobits
	.weak		__nv_reservedSMEM_offset_0_alias
	.size		__nv_reservedSMEM_offset_0_alias, 0, 64
	.other		__nv_reservedSMEM_offset_0_alias,@"STO_CUDA_RESERVED_SHARED STV_DEFAULT"
__nv_reservedSMEM_offset_0_alias:
	.zero		0
	.zero		64


//--------------------- .nv.constant0._Z29gpuMatrixMultiplySingleThreadPKfS0_Pfi --------------------------
	.section	.nv.constant0._Z29gpuMatrixMultiplySingleThreadPKfS0_Pfi,"a",@progbits
	.sectionflags	@""
	.align	4
.nv.constant0._Z29gpuMatrixMultiplySingleThreadPKfS0_Pfi:
	.zero		924


//--------------------- .nv.constant0._Z17gpuMatrixMultiplyPKfS0_Pfi --------------------------
	.section	.nv.constant0._Z17gpuMatrixMultiplyPKfS0_Pfi,"a",@progbits
	.sectionflags	@""
	.align	4
.nv.constant0._Z17gpuMatrixMultiplyPKfS0_Pfi:
	.zero		924


//--------------------- SYMBOLS --------------------------

	.type		.nv.reservedSmem.offset0,@object
	.size		.nv.reservedSmem.offset0,0x4
